	.headerflags	@"EF_CUDA_TEXMODE_UNIFIED EF_CUDA_64BIT_ADDRESS EF_CUDA_SM80 EF_CUDA_VIRTUAL_SM(EF_CUDA_SM80)"
	.elftype	@"ET_EXEC"


//--------------------- .nv.info                  --------------------------
	.section	.nv.info,"",@"SHT_CUDA_INFO"
	.align	4


	//----- nvinfo : EIATTR_REGCOUNT
	.align		4
        /*0000*/ 	.byte	0x04, 0x2f
        /*0002*/ 	.short	(.L_2 - .L_1)
	.align		4
.L_1:
        /*0004*/ 	.word	index@(triton__0d1d2d34)
        /*0008*/ 	.word	0x00000030


	//----- nvinfo : EIATTR_MAX_STACK_SIZE
	.align		4
.L_2:
        /*000c*/ 	.byte	0x04, 0x23
        /*000e*/ 	.short	(.L_4 - .L_3)
	.align		4
.L_3:
        /*0010*/ 	.word	index@(triton__0d1d2d34)
        /*0014*/ 	.word	0x00000000


	//----- nvinfo : EIATTR_MIN_STACK_SIZE
	.align		4
.L_4:
        /*0018*/ 	.byte	0x04, 0x12
        /*001a*/ 	.short	(.L_6 - .L_5)
	.align		4
.L_5:
        /*001c*/ 	.word	index@(triton__0d1d2d34)
        /*0020*/ 	.word	0x00000000


	//----- nvinfo : EIATTR_FRAME_SIZE
	.align		4
.L_6:
        /*0024*/ 	.byte	0x04, 0x11
        /*0026*/ 	.short	(.L_8 - .L_7)
	.align		4
.L_7:
        /*0028*/ 	.word	index@(triton__0d1d2d34)
        /*002c*/ 	.word	0x00000000
.L_8:


//--------------------- .nv.info.triton__0d1d2d34 --------------------------
	.section	.nv.info.triton__0d1d2d34,"",@"SHT_CUDA_INFO"
	.align	4


	//----- nvinfo : EIATTR_CUDA_API_VERSION
	.align		4
        /*0000*/ 	.byte	0x04, 0x37
        /*0002*/ 	.short	(.L_10 - .L_9)
.L_9:
        /*0004*/ 	.word	0x0000007b


	//----- nvinfo : EIATTR_SW2861232_WAR
	.align		4
.L_10:
        /*0008*/ 	.byte	0x01, 0x35
	.zero		2


	//----- nvinfo : EIATTR_PARAM_CBANK
	.align		4
        /*000c*/ 	.byte	0x04, 0x0a
        /*000e*/ 	.short	(.L_12 - .L_11)
	.align		4
.L_11:
        /*0010*/ 	.word	index@(.nv.constant0.triton__0d1d2d34)
        /*0014*/ 	.short	0x0160
        /*0016*/ 	.short	0x0020


	//----- nvinfo : EIATTR_CBANK_PARAM_SIZE
	.align		4
.L_12:
        /*0018*/ 	.byte	0x03, 0x19
        /*001a*/ 	.short	0x0020


	//----- nvinfo : EIATTR_KPARAM_INFO
	.align		4
        /*001c*/ 	.byte	0x04, 0x17
        /*001e*/ 	.short	(.L_14 - .L_13)
.L_13:
        /*0020*/ 	.word	0x00000000
        /*0024*/ 	.short	0x0004
        /*0026*/ 	.short	0x001c
        /*0028*/ 	.byte	0x00, 0xf0, 0x11, 0x00


	//----- nvinfo : EIATTR_KPARAM_INFO
	.align		4
.L_14:
        /*002c*/ 	.byte	0x04, 0x17
        /*002e*/ 	.short	(.L_16 - .L_15)
.L_15:
        /*0030*/ 	.word	0x00000000
        /*0034*/ 	.short	0x0003
        /*0036*/ 	.short	0x0018
        /*0038*/ 	.byte	0x00, 0xf0, 0x11, 0x00


	//----- nvinfo : EIATTR_KPARAM_INFO
	.align		4
.L_16:
        /*003c*/ 	.byte	0x04, 0x17
        /*003e*/ 	.short	(.L_18 - .L_17)
.L_17:
        /*0040*/ 	.word	0x00000000
        /*0044*/ 	.short	0x0002
        /*0046*/ 	.short	0x0010
        /*0048*/ 	.byte	0x00, 0xf0, 0x21, 0x00


	//----- nvinfo : EIATTR_KPARAM_INFO
	.align		4
.L_18:
        /*004c*/ 	.byte	0x04, 0x17
        /*004e*/ 	.short	(.L_20 - .L_19)
.L_19:
        /*0050*/ 	.word	0x00000000
        /*0054*/ 	.short	0x0001
        /*0056*/ 	.short	0x0008
        /*0058*/ 	.byte	0x00, 0xf0, 0x21, 0x00


	//----- nvinfo : EIATTR_KPARAM_INFO
	.align		4
.L_20:
        /*005c*/ 	.byte	0x04, 0x17
        /*005e*/ 	.short	(.L_22 - .L_21)
.L_21:
        /*0060*/ 	.word	0x00000000
        /*0064*/ 	.short	0x0000
        /*0066*/ 	.short	0x0000
        /*0068*/ 	.byte	0x00, 0xf0, 0x21, 0x00


	//----- nvinfo : EIATTR_MAXREG_COUNT
	.align		4
.L_22:
        /*006c*/ 	.byte	0x03, 0x1b
        /*006e*/ 	.short	0x00ff


	//----- nvinfo : EIATTR_COOP_GROUP_MASK_REGIDS
	.align		4
        /*0070*/ 	.byte	0x04, 0x29
        /*0072*/ 	.short	(.L_24 - .L_23)


	//   ....[0]....
.L_23:
        /*0074*/ 	.word	0xffffffff


	//   ....[1]....
        /*0078*/ 	.word	0xffffffff


	//   ....[2]....
        /*007c*/ 	.word	0xffffffff


	//   ....[3]....
        /*0080*/ 	.word	0xffffffff


	//   ....[4]....
        /*0084*/ 	.word	0xffffffff


	//   ....[5]....
        /*0088*/ 	.word	0xffffffff


	//   ....[6]....
        /*008c*/ 	.word	0xffffffff


	//   ....[7]....
        /*0090*/ 	.word	0xffffffff


	//----- nvinfo : EIATTR_COOP_GROUP_INSTR_OFFSETS
	.align		4
.L_24:
        /*0094*/ 	.byte	0x04, 0x28
        /*0096*/ 	.short	(.L_26 - .L_25)


	//   ....[0]....
.L_25:
        /*0098*/ 	.word	0x00002840


	//   ....[1]....
        /*009c*/ 	.word	0x00002860


	//   ....[2]....
        /*00a0*/ 	.word	0x00002880


	//   ....[3]....
        /*00a4*/ 	.word	0x000028a0


	//   ....[4]....
        /*00a8*/ 	.word	0x000028c0


	//   ....[5]....
        /*00ac*/ 	.word	0x00002930


	//   ....[6]....
        /*00b0*/ 	.word	0x00002950


	//   ....[7]....
        /*00b4*/ 	.word	0x00002970


	//----- nvinfo : EIATTR_EXIT_INSTR_OFFSETS
	.align		4
.L_26:
        /*00b8*/ 	.byte	0x04, 0x1c
        /*00ba*/ 	.short	(.L_28 - .L_27)


	//   ....[0]....
.L_27:
        /*00bc*/ 	.word	0x00002a10


	//   ....[1]....
        /*00c0*/ 	.word	0x00002a60


	//----- nvinfo : EIATTR_MAX_THREADS
	.align		4
.L_28:
        /*00c4*/ 	.byte	0x04, 0x05
        /*00c6*/ 	.short	(.L_30 - .L_29)
.L_29:
        /*00c8*/ 	.word	0x00000100
        /*00cc*/ 	.word	0x00000001
        /*00d0*/ 	.word	0x00000001
.L_30:


//--------------------- .nv.rel.action            --------------------------
	.section	.nv.rel.action,"",@"SHT_CUDA_RELOCINFO"
	.align	8
	.sectionentsize	8
        /*0000*/ 	.byte	0x73, 0x00, 0x00, 0x00, 0x00, 0x00, 0x00, 0x00, 0x00, 0x00, 0x00, 0x11, 0x25, 0x00, 0x05, 0x36


//--------------------- .nv.constant0.triton__0d1d2d34 --------------------------
	.section	.nv.constant0.triton__0d1d2d34,"a",@progbits
	.align	4
.nv.constant0.triton__0d1d2d34:
	.zero		384


//--------------------- .text.triton__0d1d2d34    --------------------------
	.section	.text.triton__0d1d2d34,"ax",@progbits
	.sectionflags	@"SHF_BARRIERS=1"
	.sectioninfo	@"SHI_REGISTERS=48"
	.align	128
        .global         triton__0d1d2d34
        .type           triton__0d1d2d34,@function
        .size           triton__0d1d2d34,(.L_x_3 - triton__0d1d2d34)
        .other          triton__0d1d2d34,@"STO_CUDA_ENTRY STV_DEFAULT"
triton__0d1d2d34:
.text.triton__0d1d2d34:
[----:B------:R-:W-:-:S02]  /*0000*/  MOV R1, c[0x0][0x28] ;  /* 0x00000a0000017a02 */ /* 0x000fc40000000f00 */
[----:B------:R-:W0:Y:S01]  /*0010*/  S2R R0, SR_TID.X ;  /* 0x0000000000007919 */ /* 0x000e220000002100 */
[----:B------:R-:W1:Y:S01]  /*0020*/  S2UR UR6, SR_CTAID.X ;  /* 0x00000000000679c3 */ /* 0x000e620000002500 */
[----:B------:R-:W-:Y:S01]  /*0030*/  HFMA2.MMA R26, -RZ, RZ, 0, 0 ;  /* 0x00000000ff1a7435 */ /* 0x000fe200000001ff */
[----:B------:R-:W-:Y:S01]  /*0040*/  CS2R R14, SRZ ;  /* 0x00000000000e7805 */ /* 0x000fe2000001ff00 */
[----:B------:R-:W-:Y:S01]  /*0050*/  HFMA2.MMA R22, -RZ, RZ, 0, 0 ;  /* 0x00000000ff167435 */ /* 0x000fe200000001ff */
[----:B------:R-:W-:Y:S01]  /*0060*/  MOV R21, RZ ;  /* 0x000000ff00157202 */ /* 0x000fe20000000f00 */
[----:B------:R-:W-:Y:S01]  /*0070*/  CS2R R18, SRZ ;  /* 0x0000000000127805 */ /* 0x000fe2000001ff00 */
[----:B------:R-:W-:Y:S01]  /*0080*/  MOV R17, RZ ;  /* 0x000000ff00117202 */ /* 0x000fe20000000f00 */
[----:B------:R-:W-:Y:S02]  /*0090*/  ULDC.64 UR8, c[0x0][0x118] ;  /* 0x0000460000087ab9 */ /* 0x000fe40000000a00 */
[----:B------:R-:W-:Y:S01]  /*00a0*/  UMOV UR4, 0xfffff800 ;  /* 0xfffff80000047882 */ /* 0x000fe20000000000 */
[----:B0-----:R-:W-:Y:S01]  /*00b0*/  LOP3.LUT R33, R0, 0xff, RZ, 0xc0, !PT ;  /* 0x000000ff00217812 */ /* 0x001fe200078ec0ff */
[----:B-1----:R-:W-:Y:S01]  /*00c0*/  UISETP.GE.AND UP0, UPT, UR6, 0x2, UPT ;  /* 0x000000020600788c */ /* 0x002fe2000bf06270 */
[----:B------:R-:W-:-:S02]  /*00d0*/  MOV R3, UR6 ;  /* 0x0000000600037c02 */ /* 0x000fc40008000f00 */
[----:B------:R-:W-:-:S05]  /*00e0*/  SHF.L.U32 R16, R33, 0x1, RZ ;  /* 0x0000000121107819 */ /* 0x000fca00000006ff */
[----:B------:R-:W-:-:S05]  /*00f0*/  IMAD R20, R3, 0x16a6, R16 ;  /* 0x000016a603147824 */ /* 0x000fca00078e0210 */
.L_x_1:
[----:B------:R-:W-:Y:S02]  /*0100*/  IADD3 R36, R20, UR4, RZ ;  /* 0x0000000414247c10 */ /* 0x000fe4000fffe0ff */
[----:B------:R-:W-:Y:S02]  /*0110*/  PLOP3.LUT P0, PT, PT, PT, UP0, 0x80, 0x0 ;  /* 0x000000000000781c */ /* 0x000fe40003f0f008 */
[----:B------:R-:W-:Y:S02]  /*0120*/  MOV R9, 0x2 ;  /* 0x0000000200097802 */ /* 0x000fe40000000f00 */
[----:B------:R-:W-:Y:S02]  /*0130*/  IADD3 R12, R36, 0x800, RZ ;  /* 0x00000800240c7810 */ /* 0x000fe40007ffe0ff */
[----:B------:R-:W-:-:S03]  /*0140*/  MOV R8, RZ ;  /* 0x000000ff00087202 */ /* 0x000fc60000000f00 */
[----:B------:R-:W-:-:S05]  /*0150*/  IMAD.WIDE R4, R12, R9, c[0x0][0x168] ;  /* 0x00005a000c047625 */ /* 0x000fca00078e0209 */
[----:B------:R0:W2:Y:S01]  /*0160*/  @!P0 LDG.E.EF R8, [R4.64] ;  /* 0x0000000804088981 */ /* 0x0000a2000c0e1900 */
[----:B------:R-:W-:Y:S02]  /*0170*/  PLOP3.LUT P0, PT, PT, PT, UP0, 0x80, 0x0 ;  /* 0x000000000000781c */ /* 0x000fe40003f0f008 */
[----:B------:R-:W-:Y:S02]  /*0180*/  IADD3 R10, R36, 0xa00, RZ ;  /* 0x00000a00240a7810 */ /* 0x000fe40007ffe0ff */
[----:B------:R-:W-:-:S03]  /*0190*/  MOV R37, RZ ;  /* 0x000000ff00257202 */ /* 0x000fc60000000f00 */
[----:B------:R-:W-:-:S06]  /*01a0*/  IMAD.WIDE R6, R10, R9, c[0x0][0x168] ;  /* 0x00005a000a067625 */ /* 0x000fcc00078e0209 */
[----:B------:R1:W3:Y:S01]  /*01b0*/  @!P0 LDG.E.EF R37, [R6.64] ;  /* 0x0000000806258981 */ /* 0x0002e2000c0e1900 */
[----:B------:R-:W-:Y:S01]  /*01c0*/  PLOP3.LUT P0, PT, PT, PT, UP0, 0x80, 0x0 ;  /* 0x000000000000781c */ /* 0x000fe20003f0f008 */
[----:B------:R-:W-:Y:S01]  /*01d0*/  UMOV UR7, 0x4 ;  /* 0x0000000400077882 */ /* 0x000fe20000000000 */
[----:B------:R-:W-:Y:S01]  /*01e0*/  CS2R R2, SRZ ;  /* 0x0000000000027805 */ /* 0x000fe2000001ff00 */
[----:B------:R-:W-:-:S05]  /*01f0*/  MOV R11, UR7 ;  /* 0x00000007000b7c02 */ /* 0x000fca0008000f00 */
[----:B0-----:R-:W-:-:S05]  /*0200*/  IMAD.WIDE R4, R12, R11, c[0x0][0x160] ;  /* 0x000058000c047625 */ /* 0x001fca00078e020b */
[----:B------:R0:W4:Y:S01]  /*0210*/  @!P0 LDG.E.EF.64 R2, [R4.64] ;  /* 0x0000000804028981 */ /* 0x000122000c0e1b00 */
[----:B------:R-:W-:Y:S02]  /*0220*/  PLOP3.LUT P0, PT, PT, PT, UP0, 0x80, 0x0 ;  /* 0x000000000000781c */ /* 0x000fe40003f0f008 */
[----:B------:R-:W-:Y:S02]  /*0230*/  PLOP3.LUT P4, PT, PT, PT, UP0, 0x80, 0x0 ;  /* 0x000000000000781c */ /* 0x000fe40003f8f008 */
[C---:B------:R-:W-:Y:S02]  /*0240*/  IADD3 R12, R36.reuse, 0xc00, RZ ;  /* 0x00000c00240c7810 */ /* 0x040fe40007ffe0ff */
[----:B------:R-:W-:Y:S02]  /*0250*/  MOV R25, RZ ;  /* 0x000000ff00197202 */ /* 0x000fe40000000f00 */
[----:B------:R-:W-:Y:S02]  /*0260*/  IADD3 R36, R36, 0xe00, RZ ;  /* 0x00000e0024247810 */ /* 0x000fe40007ffe0ff */
[----:B------:R-:W-:-:S02]  /*0270*/  MOV R23, RZ ;  /* 0x000000ff00177202 */ /* 0x000fc40000000f00 */
[----:B------:R-:W-:Y:S02]  /*0280*/  MOV R24, 0x3e055027 ;  /* 0x3e05502700187802 */ /* 0x000fe40000000f00 */
[----:B------:R-:W-:Y:S02]  /*0290*/  PLOP3.LUT P5, PT, PT, PT, UP0, 0x80, 0x0 ;  /* 0x000000000000781c */ /* 0x000fe40003faf008 */
[----:B------:R-:W-:Y:S01]  /*02a0*/  MOV R13, UR7 ;  /* 0x00000007000d7c02 */ /* 0x000fe20008000f00 */
[----:B------:R-:W-:Y:S01]  /*02b0*/  IMAD.WIDE R10, R10, R11, c[0x0][0x160] ;  /* 0x000058000a0a7625 */ /* 0x000fe200078e020b */
[----:B------:R-:W-:Y:S02]  /*02c0*/  MOV R43, UR7 ;  /* 0x00000007002b7c02 */ /* 0x000fe40008000f00 */
[----:B--2---:R-:W-:-:S05]  /*02d0*/  SEL R8, R8, RZ, !P0 ;  /* 0x000000ff08087207 */ /* 0x004fca0004000000 */
[--C-:B------:R-:W-:Y:S02]  /*02e0*/  HADD2.F32 R30, -RZ, R8.reuse.H0_H0 ;  /* 0x20000008ff1e7230 */ /* 0x100fe40000004100 */
[----:B------:R-:W-:-:S03]  /*02f0*/  HADD2.F32 R27, -RZ, R8.H1_H1 ;  /* 0x30000008ff1b7230 */ /* 0x000fc60000004100 */
[----:B------:R-:W-:Y:S02]  /*0300*/  FADD R38, RZ, -R30 ;  /* 0x8000001eff267221 */ /* 0x000fe40000000000 */
[----:B------:R-:W-:-:S03]  /*0310*/  FADD R35, RZ, -R27 ;  /* 0x8000001bff237221 */ /* 0x000fc60000000000 */
[----:B------:R-:W-:-:S04]  /*0320*/  FSETP.GTU.AND P0, PT, R38, RZ, PT ;  /* 0x000000ff2600720b */ /* 0x000fc80003f0c000 */
[----:B------:R-:W-:Y:S02]  /*0330*/  FSEL R31, R38, RZ, P0 ;  /* 0x000000ff261f7208 */ /* 0x000fe40000000000 */
[----:B------:R-:W-:-:S03]  /*0340*/  FSETP.GTU.AND P0, PT, R35, RZ, PT ;  /* 0x000000ff2300720b */ /* 0x000fc60003f0c000 */
[--C-:B-1----:R-:W-:Y:S01]  /*0350*/  FADD R6, RZ, -R31.reuse ;  /* 0x8000001fff067221 */ /* 0x102fe20000000000 */
[----:B------:R-:W-:Y:S01]  /*0360*/  FSEL R28, R35, RZ, P0 ;  /* 0x000000ff231c7208 */ /* 0x000fe20000000000 */
[----:B------:R-:W-:Y:S01]  /*0370*/  FADD R7, R38, -R31 ;  /* 0x8000001f26077221 */ /* 0x000fe20000000000 */
[----:B------:R-:W-:Y:S01]  /*0380*/  PLOP3.LUT P0, PT, PT, PT, UP0, 0x40, 0x0 ;  /* 0x000000000000781c */ /* 0x000fe20003f0e808 */
[----:B------:R-:W-:Y:S02]  /*0390*/  FMUL R6, R6, 1.4426950216293334961 ;  /* 0x3fb8aa3b06067820 */ /* 0x000fe40000400000 */
[----:B------:R-:W-:Y:S02]  /*03a0*/  FMUL R7, R7, 1.4426950216293334961 ;  /* 0x3fb8aa3b07077820 */ /* 0x000fe40000400000 */
[----:B0-----:R-:W-:Y:S01]  /*03b0*/  FADD R4, RZ, -R28 ;  /* 0x8000001cff047221 */ /* 0x001fe20000000000 */
[----:B------:R-:W-:Y:S02]  /*03c0*/  FSETP.GEU.AND P1, PT, R6, -126, PT ;  /* 0xc2fc00000600780b */ /* 0x000fe40003f2e000 */
[----:B------:R-:W-:Y:S01]  /*03d0*/  FSETP.GEU.AND P2, PT, R7, -126, PT ;  /* 0xc2fc00000700780b */ /* 0x000fe20003f4e000 */
[----:B------:R-:W-:-:S02]  /*03e0*/  FMUL R32, R4, 1.4426950216293334961 ;  /* 0x3fb8aa3b04207820 */ /* 0x000fc40000400000 */
[----:B------:R-:W-:-:S04]  /*03f0*/  FADD R4, R35, -R28 ;  /* 0x8000001c23047221 */ /* 0x000fc80000000000 */
[----:B------:R-:W-:-:S04]  /*0400*/  FMUL R29, R4, 1.4426950216293334961 ;  /* 0x3fb8aa3b041d7820 */ /* 0x000fc80000400000 */
[----:B------:R-:W-:Y:S01]  /*0410*/  @!P1 FMUL R6, R6, 0.5 ;  /* 0x3f00000006069820 */ /* 0x000fe20000400000 */
[----:B------:R-:W-:Y:S01]  /*0420*/  FSETP.GEU.AND P3, PT, R29, -126, PT ;  /* 0xc2fc00001d00780b */ /* 0x000fe20003f6e000 */
[----:B------:R-:W-:Y:S02]  /*0430*/  @!P2 FMUL R7, R7, 0.5 ;  /* 0x3f0000000707a820 */ /* 0x000fe40000400000 */
[----:B------:R-:W0:Y:S08]  /*0440*/  MUFU.EX2 R34, R6 ;  /* 0x0000000600227308 */ /* 0x000e300000000800 */
[----:B------:R-:W1:Y:S01]  /*0450*/  MUFU.EX2 R5, R7 ;  /* 0x0000000700057308 */ /* 0x000e620000000800 */
[----:B0-----:R-:W-:-:S02]  /*0460*/  @!P1 FMUL R34, R34, R34 ;  /* 0x0000002222229220 */ /* 0x001fc40000400000 */
[----:B-1----:R-:W-:Y:S01]  /*0470*/  @!P2 FMUL R5, R5, R5 ;  /* 0x000000050505a220 */ /* 0x002fe20000400000 */
[----:B------:R-:W-:-:S03]  /*0480*/  FSETP.GEU.AND P2, PT, R32, -126, PT ;  /* 0xc2fc00002000780b */ /* 0x000fc60003f4e000 */
[----:B------:R-:W-:Y:S01]  /*0490*/  FADD R34, R34, R5 ;  /* 0x0000000522227221 */ /* 0x000fe20000000000 */
[----:B------:R-:W-:-:S04]  /*04a0*/  MOV R5, UR4 ;  /* 0x0000000400057c02 */ /* 0x000fc80008000f00 */
[----:B------:R-:W-:Y:S01]  /*04b0*/  IADD3 R6, R16, 0xe00, R5 ;  /* 0x00000e0010067810 */ /* 0x000fe20007ffe005 */
[-C--:B------:R-:W-:Y:S01]  /*04c0*/  IMAD.WIDE R4, R12, R9.reuse, c[0x0][0x168] ;  /* 0x00005a000c047625 */ /* 0x080fe200078e0209 */
[----:B------:R-:W-:Y:S02]  /*04d0*/  FSETP.GEU.AND P1, PT, R34, 1.175494350822287508e-38, PT ;  /* 0x008000002200780b */ /* 0x000fe40003f2e000 */
[----:B------:R-:W-:Y:S01]  /*04e0*/  ISETP.LT.U32.AND P0, PT, R6, 0x16a6, P0 ;  /* 0x000016a60600780c */ /* 0x000fe20000701070 */
[----:B------:R-:W-:Y:S01]  /*04f0*/  @!P2 FMUL R32, R32, 0.5 ;  /* 0x3f0000002020a820 */ /* 0x000fe20000400000 */
[----:B------:R0:W2:Y:S01]  /*0500*/  @!P4 LDG.E.EF R25, [R4.64] ;  /* 0x000000080419c981 */ /* 0x0000a2000c0e1900 */
[----:B------:R-:W-:Y:S02]  /*0510*/  @!P3 FMUL R29, R29, 0.5 ;  /* 0x3f0000001d1db820 */ /* 0x000fe40000400000 */
[----:B------:R-:W-:Y:S02]  /*0520*/  IMAD.WIDE R8, R36, R9, c[0x0][0x168] ;  /* 0x00005a0024087625 */ /* 0x000fe400078e0209 */
[----:B------:R-:W1:Y:S04]  /*0530*/  MUFU.EX2 R32, R32 ;  /* 0x0000002000207308 */ /* 0x000e680000000800 */
[----:B------:R-:W-:-:S02]  /*0540*/  @!P1 FMUL R34, R34, 8388608 ;  /* 0x4b00000022229820 */ /* 0x000fc40000400000 */
[----:B------:R5:W2:Y:S02]  /*0550*/  @P0 LDG.E.EF R23, [R8.64] ;  /* 0x0000000808170981 */ /* 0x000aa4000c0e1900 */
[----:B------:R-:W0:Y:S01]  /*0560*/  MUFU.EX2 R29, R29 ;  /* 0x0000001d001d7308 */ /* 0x000e220000000800 */
[----:B------:R-:W-:-:S04]  /*0570*/  IADD3 R41, R34, -0x3f2aaaab, RZ ;  /* 0xc0d5555522297810 */ /* 0x000fc80007ffe0ff */
[----:B------:R-:W-:-:S04]  /*0580*/  LOP3.LUT R41, R41, 0xff800000, RZ, 0xc0, !PT ;  /* 0xff80000029297812 */ /* 0x000fc800078ec0ff */
[----:B------:R-:W-:-:S05]  /*0590*/  IADD3 R39, R34, -R41, RZ ;  /* 0x8000002922277210 */ /* 0x000fca0007ffe0ff */
[----:B------:R-:W-:Y:S02]  /*05a0*/  FADD R39, R39, -1 ;  /* 0xbf80000027277421 */ /* 0x000fe40000000000 */
[----:B-1----:R-:W-:Y:S02]  /*05b0*/  @!P2 FMUL R32, R32, R32 ;  /* 0x000000202020a220 */ /* 0x002fe40000400000 */
[----:B-----5:R-:W-:Y:S02]  /*05c0*/  FFMA.FTZ R8, R39, -R24, 0.14084610342979431152 ;  /* 0x3e1039f627087423 */ /* 0x020fe40000010818 */
[----:B0-----:R-:W-:Y:S02]  /*05d0*/  @!P3 FMUL R29, R29, R29 ;  /* 0x0000001d1d1db220 */ /* 0x001fe40000400000 */
[----:B------:R-:W-:Y:S01]  /*05e0*/  FFMA.FTZ R8, R39, R8, -0.12148627638816833496 ;  /* 0xbdf8cdcc27087423 */ /* 0x000fe20000010008 */
[----:B------:R-:W-:Y:S01]  /*05f0*/  PLOP3.LUT P2, PT, PT, PT, UP0, 0x80, 0x0 ;  /* 0x000000000000781c */ /* 0x000fe20003f4f008 */
[----:B------:R-:W-:-:S02]  /*0600*/  FADD R32, R32, R29 ;  /* 0x0000001d20207221 */ /* 0x000fc40000000000 */
[----:B------:R-:W-:Y:S01]  /*0610*/  FFMA.FTZ R40, R39, R8, 0.13980610668659210205 ;  /* 0x3e0f295527287423 */ /* 0x000fe20000010008 */
[----:B------:R-:W-:Y:S01]  /*0620*/  PLOP3.LUT P4, PT, PT, PT, UP0, 0x80, 0x0 ;  /* 0x000000000000781c */ /* 0x000fe20003f8f008 */
[----:B------:R-:W-:Y:S01]  /*0630*/  FMUL R38, R38, 1.4426950216293334961 ;  /* 0x3fb8aa3b26267820 */ /* 0x000fe20000400000 */
[----:B---3--:R-:W-:Y:S01]  /*0640*/  SEL R37, R37, RZ, !P2 ;  /* 0x000000ff25257207 */ /* 0x008fe20005000000 */
[C---:B------:R-:W-:Y:S01]  /*0650*/  FFMA.FTZ R40, R39.reuse, R40, -0.16684235632419586182 ;  /* 0xbe2ad8b927287423 */ /* 0x040fe20000010028 */
[----:B------:R-:W-:Y:S02]  /*0660*/  FSETP.GEU.AND P2, PT, R32, 1.175494350822287508e-38, PT ;  /* 0x008000002000780b */ /* 0x000fe40003f4e000 */
[----:B------:R-:W-:Y:S01]  /*0670*/  FSETP.GEU.AND P3, PT, R38, -126, PT ;  /* 0xc2fc00002600780b */ /* 0x000fe20003f6e000 */
[----:B------:R-:W-:Y:S01]  /*0680*/  FFMA.FTZ R40, R39, R40, 0.20012299716472625732 ;  /* 0x3e4ced0b27287423 */ /* 0x000fe20000010028 */
[----:B------:R-:W-:Y:S01]  /*0690*/  CS2R R4, SRZ ;  /* 0x0000000000047805 */ /* 0x000fe2000001ff00 */
[----:B------:R-:W-:Y:S01]  /*06a0*/  CS2R R6, SRZ ;  /* 0x0000000000067805 */ /* 0x000fe2000001ff00 */
[----:B------:R-:W-:Y:S01]  /*06b0*/  IMAD.WIDE R12, R12, R13, c[0x0][0x160] ;  /* 0x000058000c0c7625 */ /* 0x000fe200078e020d */
[----:B------:R-:W-:-:S03]  /*06c0*/  HADD2.F32 R29, -RZ, R37.H0_H0 ;  /* 0x20000025ff1d7230 */ /* 0x000fc60000004100 */
[C---:B------:R-:W-:Y:S01]  /*06d0*/  FFMA.FTZ R40, R39.reuse, R40, -0.24999669194221496582 ;  /* 0xbe7fff2227287423 */ /* 0x040fe20000010028 */
[----:B------:R0:W3:Y:S01]  /*06e0*/  @!P4 LDG.E.EF.64 R4, [R10.64] ;  /* 0x000000080a04c981 */ /* 0x0000e2000c0e1b00 */
[----:B------:R-:W1:Y:S01]  /*06f0*/  I2F R41, R41 ;  /* 0x0000002900297306 */ /* 0x000e620000201400 */
[----:B------:R-:W-:Y:S02]  /*0700*/  @!P2 FMUL R32, R32, 8388608 ;  /* 0x4b0000002020a820 */ /* 0x000fe40000400000 */
[C---:B------:R-:W-:Y:S01]  /*0710*/  FFMA.FTZ R40, R39.reuse, R40, 0.33333182334899902344 ;  /* 0x3eaaaa7827287423 */ /* 0x040fe20000010028 */
[----:B------:R5:W3:Y:S01]  /*0720*/  @!P5 LDG.E.EF.64 R6, [R12.64] ;  /* 0x000000080c06d981 */ /* 0x000ae2000c0e1b00 */
[----:B------:R-:W-:Y:S02]  /*0730*/  @!P3 FMUL R38, R38, 0.5 ;  /* 0x3f0000002626b820 */ /* 0x000fe40000400000 */
[----:B------:R-:W-:Y:S02]  /*0740*/  FFMA.FTZ R40, R39, R40, -0.5 ;  /* 0xbf00000027287423 */ /* 0x000fe40000010028 */
[----:B0-----:R-:W-:Y:S01]  /*0750*/  IMAD.WIDE R10, R36, R43, c[0x0][0x160] ;  /* 0x00005800240a7625 */ /* 0x001fe200078e022b */
[----:B------:R-:W-:-:S03]  /*0760*/  IADD3 R43, R32, -0x3f2aaaab, RZ ;  /* 0xc0d55555202b7810 */ /* 0x000fc60007ffe0ff */
[----:B-----5:R-:W-:Y:S01]  /*0770*/  FADD R12, RZ, -R29 ;  /* 0x8000001dff0c7221 */ /* 0x020fe20000000000 */
[----:B------:R-:W-:Y:S01]  /*0780*/  FSEL R36, RZ, -23, P1 ;  /* 0xc1b80000ff247808 */ /* 0x000fe20000800000 */
[----:B------:R-:W-:Y:S01]  /*0790*/  FMUL R40, R39, R40 ;  /* 0x0000002827287220 */ /* 0x000fe20000400000 */
[----:B------:R-:W-:Y:S02]  /*07a0*/  ISETP.GE.U32.AND P1, PT, R34, 0x7f800000, PT ;  /* 0x7f8000002200780c */ /* 0x000fe40003f26070 */
[C---:B------:R-:W-:Y:S01]  /*07b0*/  FSETP.GTU.AND P4, PT, R12.reuse, RZ, PT ;  /* 0x000000ff0c00720b */ /* 0x040fe20003f8c000 */
[----:B------:R-:W0:Y:S01]  /*07c0*/  MUFU.EX2 R38, R38 ;  /* 0x0000002600267308 */ /* 0x000e220000000800 */
[----:B------:R-:W-:Y:S01]  /*07d0*/  LOP3.LUT R43, R43, 0xff800000, RZ, 0xc0, !PT ;  /* 0xff8000002b2b7812 */ /* 0x000fe200078ec0ff */
[----:B------:R-:W-:Y:S01]  /*07e0*/  FFMA.FTZ R40, R39, R40, R39 ;  /* 0x0000002827287223 */ /* 0x000fe20000010027 */
[----:B------:R-:W-:Y:S01]  /*07f0*/  FSEL R13, R12, RZ, P4 ;  /* 0x000000ff0c0d7208 */ /* 0x000fe20002000000 */
[----:B------:R-:W-:Y:S01]  /*0800*/  CS2R R8, SRZ ;  /* 0x0000000000087805 */ /* 0x000fe2000001ff00 */
[----:B------:R-:W-:Y:S01]  /*0810*/  IADD3 R39, R32, -R43, RZ ;  /* 0x8000002b20277210 */ /* 0x000fe20007ffe0ff */
[----:B-1----:R-:W-:-:S02]  /*0820*/  FFMA.FTZ R41, R41, 1.1920928955078125e-07, R36 ;  /* 0x3400000029297823 */ /* 0x002fc40000010024 */
[--C-:B------:R-:W-:Y:S02]  /*0830*/  FADD R36, RZ, -R13.reuse ;  /* 0x8000000dff247221 */ /* 0x100fe40000000000 */
[----:B------:R-:W-:Y:S01]  /*0840*/  FADD R39, R39, -1 ;  /* 0xbf80000027277421 */ /* 0x000fe20000000000 */
[----:B------:R1:W5:Y:S02]  /*0850*/  @P0 LDG.E.EF.64 R8, [R10.64] ;  /* 0x000000080a080981 */ /* 0x000364000c0e1b00 */
[----:B-1----:R-:W-:Y:S02]  /*0860*/  FMUL R11, R36, 1.4426950216293334961 ;  /* 0x3fb8aa3b240b7820 */ /* 0x002fe40000400000 */
[----:B------:R-:W-:Y:S01]  /*0870*/  FFMA.FTZ R36, R41, 0.69314718246459960938, R40 ;  /* 0x3f31721829247823 */ /* 0x000fe20000010028 */
[----:B------:R-:W-:Y:S01]  /*0880*/  @P1 MOV R41, 0x7f800000 ;  /* 0x7f80000000291802 */ /* 0x000fe20000000f00 */
[----:B------:R-:W-:Y:S02]  /*0890*/  FFMA.FTZ R40, R39, -R24, 0.14084610342979431152 ;  /* 0x3e1039f627287423 */ /* 0x000fe40000010818 */
[----:B------:R-:W-:-:S02]  /*08a0*/  FADD R10, R12, -R13 ;  /* 0x8000000d0c0a7221 */ /* 0x000fc40000000000 */
[C---:B------:R-:W-:Y:S02]  /*08b0*/  FFMA.FTZ R40, R39.reuse, R40, -0.12148627638816833496 ;  /* 0xbdf8cdcc27287423 */ /* 0x040fe40000010028 */
[----:B0-----:R-:W-:Y:S02]  /*08c0*/  @!P3 FMUL R38, R38, R38 ;  /* 0x000000262626b220 */ /* 0x001fe40000400000 */
[C---:B------:R-:W-:Y:S01]  /*08d0*/  @P1 FFMA.FTZ R36, R34.reuse, R41, +INF ;  /* 0x7f80000022241423 */ /* 0x040fe20000010029 */
[----:B------:R-:W-:Y:S01]  /*08e0*/  FSETP.NEU.AND P1, PT, R34, RZ, PT ;  /* 0x000000ff2200720b */ /* 0x000fe20003f2d000 */
[----:B------:R-:W-:Y:S02]  /*08f0*/  FMUL R34, R10, 1.4426950216293334961 ;  /* 0x3fb8aa3b0a227820 */ /* 0x000fe40000400000 */
[----:B------:R-:W-:Y:S02]  /*0900*/  FFMA.FTZ R40, R39, R40, 0.13980610668659210205 ;  /* 0x3e0f295527287423 */ /* 0x000fe40000010028 */
[----:B------:R-:W-:Y:S01]  /*0910*/  FADD R41, R38, 1 ;  /* 0x3f80000026297421 */ /* 0x000fe20000000000 */
[----:B------:R-:W-:Y:S01]  /*0920*/  FSETP.GEU.AND P4, PT, R11, -126, PT ;  /* 0xc2fc00000b00780b */ /* 0x000fe20003f8e000 */
[----:B------:R-:W-:Y:S01]  /*0930*/  FFMA.FTZ R40, R39, R40, -0.16684235632419586182 ;  /* 0xbe2ad8b927287423 */ /* 0x000fe20000010028 */
[----:B------:R-:W-:-:S02]  /*0940*/  FSETP.GEU.AND P5, PT, R34, -126, PT ;  /* 0xc2fc00002200780b */ /* 0x000fc40003fae000 */
[----:B------:R-:W-:Y:S01]  /*0950*/  FSETP.GT.AND P3, PT, R41, 8.50705917302346158658e+37, PT ;  /* 0x7e8000002900780b */ /* 0x000fe20003f64000 */
[C---:B------:R-:W-:Y:S01]  /*0960*/  FFMA.FTZ R40, R39.reuse, R40, 0.20012299716472625732 ;  /* 0x3e4ced0b27287423 */ /* 0x040fe20000010028 */
[----:B------:R-:W0:Y:S03]  /*0970*/  I2F R43, R43 ;  /* 0x0000002b002b7306 */ /* 0x000e260000201400 */
[----:B------:R-:W-:-:S04]  /*0980*/  FFMA.FTZ R40, R39, R40, -0.24999669194221496582 ;  /* 0xbe7fff2227287423 */ /* 0x000fc80000010028 */
[----:B------:R-:W-:Y:S02]  /*0990*/  @!P4 FMUL R11, R11, 0.5 ;  /* 0x3f0000000b0bc820 */ /* 0x000fe40000400000 */
[----:B------:R-:W-:Y:S02]  /*09a0*/  FFMA.FTZ R40, R39, R40, 0.33333182334899902344 ;  /* 0x3eaaaa7827287423 */ /* 0x000fe40000010028 */
[----:B------:R-:W-:Y:S02]  /*09b0*/  @!P5 FMUL R34, R34, 0.5 ;  /* 0x3f0000002222d820 */ /* 0x000fe40000400000 */
[----:B------:R-:W-:Y:S02]  /*09c0*/  @P3 FMUL R41, R41, 0.25 ;  /* 0x3e80000029293820 */ /* 0x000fe40000400000 */
[----:B------:R-:W-:Y:S01]  /*09d0*/  FFMA.FTZ R40, R39, R40, -0.5 ;  /* 0xbf00000027287423 */ /* 0x000fe20000010028 */
[----:B------:R1:W1:Y:S01]  /*09e0*/  MUFU.EX2 R38, R34 ;  /* 0x0000002200267308 */ /* 0x0002620000000800 */
[----:B------:R-:W-:-:S02]  /*09f0*/  FSEL R10, RZ, -23, P2 ;  /* 0xc1b80000ff0a7808 */ /* 0x000fc40001000000 */
[----:B------:R-:W-:-:S05]  /*0a00*/  FMUL R40, R39, R40 ;  /* 0x0000002827287220 */ /* 0x000fca0000400000 */
[----:B------:R-:W4:Y:S01]  /*0a10*/  MUFU.EX2 R11, R11 ;  /* 0x0000000b000b7308 */ /* 0x000f220000000800 */
[----:B------:R-:W-:Y:S02]  /*0a20*/  FFMA.FTZ R40, R39, R40, R39 ;  /* 0x0000002827287223 */ /* 0x000fe40000010027 */
[----:B0-----:R-:W-:-:S05]  /*0a30*/  FFMA.FTZ R43, R43, 1.1920928955078125e-07, R10 ;  /* 0x340000002b2b7823 */ /* 0x001fca000001000a */
[----:B------:R-:W0:Y:S01]  /*0a40*/  MUFU.RCP R41, R41 ;  /* 0x0000002900297308 */ /* 0x000e220000001000 */
[----:B------:R-:W-:Y:S01]  /*0a50*/  MOV R10, 0x3e800000 ;  /* 0x3e800000000a7802 */ /* 0x000fe20000000f00 */
[----:B-1----:R-:W-:Y:S01]  /*0a60*/  FFMA.FTZ R34, R43, 0.69314718246459960938, R40 ;  /* 0x3f3172182b227823 */ /* 0x002fe20000010028 */
[----:B------:R-:W-:Y:S01]  /*0a70*/  PLOP3.LUT P2, PT, PT, PT, UP0, 0x80, 0x0 ;  /* 0x000000000000781c */ /* 0x000fe20003f4f008 */
[----:B------:R-:W-:Y:S01]  /*0a80*/  FMUL R40, R35, 1.4426950216293334961 ;  /* 0x3fb8aa3b23287820 */ /* 0x000fe20000400000 */
[----:B------:R-:W-:Y:S01]  /*0a90*/  FSEL R42, R10, 1, P3 ;  /* 0x3f8000000a2a7808 */ /* 0x000fe20001800000 */
[----:B------:R-:W-:Y:S01]  /*0aa0*/  @!P5 FMUL R38, R38, R38 ;  /* 0x000000262626d220 */ /* 0x000fe20000400000 */
[----:B------:R-:W-:Y:S01]  /*0ab0*/  ISETP.GE.U32.AND P3, PT, R32, 0x7f800000, PT ;  /* 0x7f8000002000780c */ /* 0x000fe20003f66070 */
[----:B----4-:R-:W-:Y:S01]  /*0ac0*/  @!P4 FMUL R11, R11, R11 ;  /* 0x0000000b0b0bc220 */ /* 0x010fe20000400000 */
[----:B------:R-:W-:Y:S02]  /*0ad0*/  SEL R2, R2, RZ, !P2 ;  /* 0x000000ff02027207 */ /* 0x000fe40005000000 */
[----:B------:R-:W-:Y:S01]  /*0ae0*/  FSETP.GEU.AND P5, PT, R40, -126, PT ;  /* 0xc2fc00002800780b */ /* 0x000fe20003fae000 */
[----:B------:R-:W-:Y:S01]  /*0af0*/  FADD R35, R11, R38 ;  /* 0x000000260b237221 */ /* 0x000fe20000000000 */
[----:B------:R-:W-:Y:S01]  /*0b00*/  HADD2.F32 R11, -RZ, R37.H1_H1 ;  /* 0x30000025ff0b7230 */ /* 0x000fe20000004100 */
[----:B0-----:R-:W-:-:S02]  /*0b10*/  FMUL R41, R41, R42 ;  /* 0x0000002a29297220 */ /* 0x001fc40000400000 */
[----:B------:R-:W-:Y:S02]  /*0b20*/  FADD R42, -R2, 1 ;  /* 0x3f800000022a7421 */ /* 0x000fe40000000100 */
[----:B------:R-:W-:Y:S02]  /*0b30*/  FADD R37, -R41, 1 ;  /* 0x3f80000029257421 */ /* 0x000fe40000000100 */
[-C--:B------:R-:W-:Y:S02]  /*0b40*/  FFMA R38, R30, R42.reuse, R31 ;  /* 0x0000002a1e267223 */ /* 0x080fe4000000001f */
[----:B------:R-:W-:Y:S01]  /*0b50*/  FMUL R31, R37, R42 ;  /* 0x0000002a251f7220 */ /* 0x000fe20000400000 */
[----:B------:R-:W-:Y:S01]  /*0b60*/  @P3 MOV R37, 0x7f800000 ;  /* 0x7f80000000253802 */ /* 0x000fe20000000f00 */
[----:B------:R-:W-:Y:S02]  /*0b70*/  FADD R39, RZ, -R11 ;  /* 0x8000000bff277221 */ /* 0x000fe40000000000 */
[----:B------:R-:W-:-:S02]  /*0b80*/  @!P5 FMUL R40, R40, 0.5 ;  /* 0x3f0000002828d820 */ /* 0x000fc40000400000 */
[----:B------:R-:W-:Y:S01]  /*0b90*/  @P3 FFMA.FTZ R34, R32, R37, +INF ;  /* 0x7f80000020223423 */ /* 0x000fe20000010025 */
[C---:B------:R-:W-:Y:S01]  /*0ba0*/  FSETP.GTU.AND P2, PT, R39.reuse, RZ, PT ;  /* 0x000000ff2700720b */ /* 0x040fe20003f4c000 */
[----:B------:R-:W0:Y:S03]  /*0bb0*/  MUFU.EX2 R37, R40 ;  /* 0x0000002800257308 */ /* 0x000e260000000800 */
[----:B------:R-:W-:-:S05]  /*0bc0*/  FSEL R30, R39, RZ, P2 ;  /* 0x000000ff271e7208 */ /* 0x000fca0001000000 */
[----:B------:R-:W-:-:S04]  /*0bd0*/  FADD R42, RZ, -R30 ;  /* 0x8000001eff2a7221 */ /* 0x000fc80000000000 */
[----:B------:R-:W-:Y:S02]  /*0be0*/  FMUL R43, R42, 1.4426950216293334961 ;  /* 0x3fb8aa3b2a2b7820 */ /* 0x000fe40000400000 */
[----:B------:R-:W-:Y:S02]  /*0bf0*/  FADD R42, R39, -R30 ;  /* 0x8000001e272a7221 */ /* 0x000fe40000000000 */
[----:B0-----:R-:W-:Y:S02]  /*0c00*/  @!P5 FMUL R37, R37, R37 ;  /* 0x000000252525d220 */ /* 0x001fe40000400000 */
[----:B------:R-:W-:Y:S02]  /*0c10*/  FMUL R44, R42, 1.4426950216293334961 ;  /* 0x3fb8aa3b2a2c7820 */ /* 0x000fe40000400000 */
[----:B------:R-:W-:Y:S01]  /*0c20*/  FADD R42, R37, 1 ;  /* 0x3f800000252a7421 */ /* 0x000fe20000000000 */
[----:B------:R-:W-:-:S04]  /*0c30*/  FSETP.GEU.AND P4, PT, R43, -126, PT ;  /* 0xc2fc00002b00780b */ /* 0x000fc80003f8e000 */
[----:B------:R-:W-:Y:S02]  /*0c40*/  FSETP.GT.AND P5, PT, R42, 8.50705917302346158658e+37, PT ;  /* 0x7e8000002a00780b */ /* 0x000fe40003fa4000 */
[----:B------:R-:W-:Y:S02]  /*0c50*/  FSETP.GEU.AND P6, PT, R44, -126, PT ;  /* 0xc2fc00002c00780b */ /* 0x000fe40003fce000 */
[----:B------:R-:W-:-:S05]  /*0c60*/  FSETP.GEU.AND P2, PT, R35, 1.175494350822287508e-38, PT ;  /* 0x008000002300780b */ /* 0x000fca0003f4e000 */
[----:B------:R-:W-:-:S04]  /*0c70*/  @!P4 FMUL R43, R43, 0.5 ;  /* 0x3f0000002b2bc820 */ /* 0x000fc80000400000 */
[----:B------:R-:W-:Y:S01]  /*0c80*/  @P5 FMUL R42, R42, 0.25 ;  /* 0x3e8000002a2a5820 */ /* 0x000fe20000400000 */
[----:B------:R-:W0:Y:S01]  /*0c90*/  MUFU.EX2 R37, R43 ;  /* 0x0000002b00257308 */ /* 0x000e220000000800 */
[----:B------:R-:W-:-:S07]  /*0ca0*/  @!P6 FMUL R44, R44, 0.5 ;  /* 0x3f0000002c2ce820 */ /* 0x000fce0000400000 */
[----:B------:R-:W1:Y:S01]  /*0cb0*/  MUFU.RCP R40, R42 ;  /* 0x0000002a00287308 */ /* 0x000e620000001000 */
[----:B------:R-:W-:Y:S01]  /*0cc0*/  FFMA R31, R41, R2, R31 ;  /* 0x00000002291f7223 */ /* 0x000fe2000000001f */
[----:B------:R-:W-:Y:S01]  /*0cd0*/  FSEL R41, R10, 1, P5 ;  /* 0x3f8000000a297808 */ /* 0x000fe20002800000 */
[----:B------:R-:W-:-:S05]  /*0ce0*/  @!P2 FMUL R35, R35, 8388608 ;  /* 0x4b0000002323a820 */ /* 0x000fca0000400000 */
[----:B------:R-:W4:Y:S01]  /*0cf0*/  MUFU.EX2 R45, R44 ;  /* 0x0000002c002d7308 */ /* 0x000f220000000800 */
[----:B0-----:R-:W-:Y:S01]  /*0d00*/  @!P4 FMUL R37, R37, R37 ;  /* 0x000000252525c220 */ /* 0x001fe20000400000 */
[----:B------:R-:W-:Y:S01]  /*0d10*/  PLOP3.LUT P4, PT, PT, PT, UP0, 0x80, 0x0 ;  /* 0x000000000000781c */ /* 0x000fe20003f8f008 */
[----:B-1----:R-:W-:Y:S01]  /*0d20*/  FMUL R42, R40, R41 ;  /* 0x00000029282a7220 */ /* 0x002fe20000400000 */
[----:B------:R-:W-:-:S04]  /*0d30*/  IADD3 R40, R35, -0x3f2aaaab, RZ ;  /* 0xc0d5555523287810 */ /* 0x000fc80007ffe0ff */
[----:B------:R-:W-:Y:S02]  /*0d40*/  LOP3.LUT R40, R40, 0xff800000, RZ, 0xc0, !PT ;  /* 0xff80000028287812 */ /* 0x000fe400078ec0ff */
[----:B------:R-:W-:Y:S02]  /*0d50*/  SEL R3, R3, RZ, !P4 ;  /* 0x000000ff03037207 */ /* 0x000fe40006000000 */
[----:B------:R-:W-:Y:S01]  /*0d60*/  IADD3 R41, R35, -R40, RZ ;  /* 0x8000002823297210 */ /* 0x000fe20007ffe0ff */
[----:B----4-:R-:W-:Y:S02]  /*0d70*/  @!P6 FMUL R45, R45, R45 ;  /* 0x0000002d2d2de220 */ /* 0x010fe40000400000 */
[----:B------:R-:W-:Y:S02]  /*0d80*/  FADD R44, -R3, 1 ;  /* 0x3f800000032c7421 */ /* 0x000fe40000000100 */
[----:B------:R-:W-:Y:S01]  /*0d90*/  FADD R41, R41, -1 ;  /* 0xbf80000029297421 */ /* 0x000fe20000000000 */
[----:B------:R-:W-:Y:S01]  /*0da0*/  FSETP.NEU.AND P3, PT, R32, RZ, PT ;  /* 0x000000ff2000720b */ /* 0x000fe20003f6d000 */
[----:B------:R-:W-:-:S02]  /*0db0*/  FADD R37, R37, R45 ;  /* 0x0000002d25257221 */ /* 0x000fc40000000000 */
[----:B------:R-:W-:Y:S02]  /*0dc0*/  FFMA R32, R27, R44, R28 ;  /* 0x0000002c1b207223 */ /* 0x000fe4000000001c */
[----:B------:R-:W-:Y:S01]  /*0dd0*/  FFMA.FTZ R28, R41, -R24, 0.14084610342979431152 ;  /* 0x3e1039f6291c7423 */ /* 0x000fe20000010818 */
[----:B------:R-:W-:-:S03]  /*0de0*/  FSETP.GEU.AND P5, PT, R37, 1.175494350822287508e-38, PT ;  /* 0x008000002500780b */ /* 0x000fc60003fae000 */
[----:B------:R-:W-:Y:S01]  /*0df0*/  FFMA.FTZ R28, R41, R28, -0.12148627638816833496 ;  /* 0xbdf8cdcc291c7423 */ /* 0x000fe2000001001c */
[----:B------:R-:W-:-:S03]  /*0e00*/  FSEL R43, R36, -INF , P1 ;  /* 0xff800000242b7808 */ /* 0x000fc60000800000 */
[----:B------:R-:W-:-:S04]  /*0e10*/  FFMA.FTZ R36, R41, R28, 0.13980610668659210205 ;  /* 0x3e0f295529247423 */ /* 0x000fc8000001001c */
[----:B------:R-:W-:Y:S02]  /*0e20*/  FFMA.FTZ R36, R41, R36, -0.16684235632419586182 ;  /* 0xbe2ad8b929247423 */ /* 0x000fe40000010024 */
[----:B------:R-:W-:Y:S02]  /*0e30*/  @!P5 FMUL R37, R37, 8388608 ;  /* 0x4b0000002525d820 */ /* 0x000fe40000400000 */
[C---:B------:R-:W-:Y:S02]  /*0e40*/  FFMA.FTZ R36, R41.reuse, R36, 0.20012299716472625732 ;  /* 0x3e4ced0b29247423 */ /* 0x040fe40000010024 */
[----:B------:R-:W-:Y:S01]  /*0e50*/  FADD R28, R38, R43 ;  /* 0x0000002b261c7221 */ /* 0x000fe20000000000 */
[----:B------:R-:W-:Y:S01]  /*0e60*/  FSEL R43, R34, -INF , P3 ;  /* 0xff800000222b7808 */ /* 0x000fe20001800000 */
[----:B------:R-:W-:Y:S01]  /*0e70*/  FFMA.FTZ R36, R41, R36, -0.24999669194221496582 ;  /* 0xbe7fff2229247423 */ /* 0x000fe20000010024 */
[----:B------:R-:W-:-:S03]  /*0e80*/  IADD3 R34, R37, -0x3f2aaaab, RZ ;  /* 0xc0d5555525227810 */ /* 0x000fc60007ffe0ff */
[C---:B------:R-:W-:Y:S01]  /*0e90*/  FFMA.FTZ R36, R41.reuse, R36, 0.33333182334899902344 ;  /* 0x3eaaaa7829247423 */ /* 0x040fe20000010024 */
[----:B------:R-:W-:Y:S01]  /*0ea0*/  LOP3.LUT R34, R34, 0xff800000, RZ, 0xc0, !PT ;  /* 0xff80000022227812 */ /* 0x000fe200078ec0ff */
[----:B------:R-:W-:Y:S02]  /*0eb0*/  FADD R32, R32, R43 ;  /* 0x0000002b20207221 */ /* 0x000fe40000000000 */
[----:B------:R-:W-:Y:S01]  /*0ec0*/  FFMA.FTZ R36, R41, R36, -0.5 ;  /* 0xbf00000029247423 */ /* 0x000fe20000010024 */
[----:B------:R-:W-:-:S03]  /*0ed0*/  IADD3 R43, R37, -R34, RZ ;  /* 0x80000022252b7210 */ /* 0x000fc60007ffe0ff */
[----:B------:R-:W-:Y:S02]  /*0ee0*/  FMUL R36, R41, R36 ;  /* 0x0000002429247220 */ /* 0x000fe40000400000 */
[----:B------:R-:W-:Y:S02]  /*0ef0*/  FADD R43, R43, -1 ;  /* 0xbf8000002b2b7421 */ /* 0x000fe40000000000 */
[----:B------:R-:W-:Y:S02]  /*0f00*/  FFMA.FTZ R38, R41, R36, R41 ;  /* 0x0000002429267223 */ /* 0x000fe40000010029 */
[C---:B------:R-:W-:Y:S01]  /*0f10*/  FFMA.FTZ R36, R43.reuse, -R24, 0.14084610342979431152 ;  /* 0x3e1039f62b247423 */ /* 0x040fe20000010818 */
[----:B------:R-:W0:Y:S03]  /*0f20*/  I2F R40, R40 ;  /* 0x0000002800287306 */ /* 0x000e260000201400 */
[----:B------:R-:W-:Y:S01]  /*0f30*/  FFMA.FTZ R36, R43, R36, -0.12148627638816833496 ;  /* 0xbdf8cdcc2b247423 */ /* 0x000fe20000010024 */
[----:B------:R-:W-:-:S03]  /*0f40*/  ISETP.GE.U32.AND P1, PT, R35, 0x7f800000, PT ;  /* 0x7f8000002300780c */ /* 0x000fc60003f26070 */
[----:B------:R-:W-:Y:S01]  /*0f50*/  FFMA.FTZ R36, R43, R36, 0.13980610668659210205 ;  /* 0x3e0f29552b247423 */ /* 0x000fe20000010024 */
[----:B------:R-:W-:-:S03]  /*0f60*/  FSEL R41, RZ, -23, P2 ;  /* 0xc1b80000ff297808 */ /* 0x000fc60001000000 */
[----:B------:R-:W-:-:S04]  /*0f70*/  FFMA.FTZ R36, R43, R36, -0.16684235632419586182 ;  /* 0xbe2ad8b92b247423 */ /* 0x000fc80000010024 */
[C---:B------:R-:W-:Y:S02]  /*0f80*/  FFMA.FTZ R36, R43.reuse, R36, 0.20012299716472625732 ;  /* 0x3e4ced0b2b247423 */ /* 0x040fe40000010024 */
[----:B0-----:R-:W-:Y:S01]  /*0f90*/  FFMA.FTZ R41, R40, 1.1920928955078125e-07, R41 ;  /* 0x3400000028297823 */ /* 0x001fe20000010029 */
[----:B------:R-:W-:Y:S01]  /*0fa0*/  @P1 MOV R40, 0x7f800000 ;  /* 0x7f80000000281802 */ /* 0x000fe20000000f00 */
[----:B------:R-:W-:Y:S01]  /*0fb0*/  FFMA.FTZ R36, R43, R36, -0.24999669194221496582 ;  /* 0xbe7fff222b247423 */ /* 0x000fe20000010024 */
[----:B------:R-:W-:Y:S01]  /*0fc0*/  PLOP3.LUT P2, PT, PT, PT, UP0, 0x80, 0x0 ;  /* 0x000000000000781c */ /* 0x000fe20003f4f008 */
[----:B------:R-:W-:Y:S01]  /*0fd0*/  FFMA.FTZ R38, R41, 0.69314718246459960938, R38 ;  /* 0x3f31721829267823 */ /* 0x000fe20000010026 */
[----:B------:R-:W0:Y:S01]  /*0fe0*/  I2F R34, R34 ;  /* 0x0000002200227306 */ /* 0x000e220000201400 */
[----:B------:R-:W-:Y:S02]  /*0ff0*/  FFMA.FTZ R36, R43, R36, 0.33333182334899902344 ;  /* 0x3eaaaa782b247423 */ /* 0x000fe40000010024 */
[----:B------:R-:W-:Y:S01]  /*1000*/  @P1 FFMA.FTZ R38, R35, R40, +INF ;  /* 0x7f80000023261423 */ /* 0x000fe20000010028 */
[----:B--2---:R-:W-:Y:S01]  /*1010*/  SEL R40, R25, RZ, !P2 ;  /* 0x000000ff19287207 */ /* 0x004fe20005000000 */
[----:B------:R-:W-:-:S02]  /*1020*/  FADD R27, -R42, 1 ;  /* 0x3f8000002a1b7421 */ /* 0x000fc40000000100 */
[----:B------:R-:W-:Y:S02]  /*1030*/  FFMA.FTZ R36, R43, R36, -0.5 ;  /* 0xbf0000002b247423 */ /* 0x000fe40000010024 */
[----:B------:R-:W-:Y:S01]  /*1040*/  FMUL R41, R12, 1.4426950216293334961 ;  /* 0x3fb8aa3b0c297820 */ /* 0x000fe20000400000 */
[----:B------:R-:W-:Y:S01]  /*1050*/  HADD2.F32 R12, -RZ, R40.H0_H0 ;  /* 0x20000028ff0c7230 */ /* 0x000fe20000004100 */
[----:B------:R-:W-:Y:S01]  /*1060*/  FMUL R27, R27, R44 ;  /* 0x0000002c1b1b7220 */ /* 0x000fe20000400000 */
[----:B------:R-:W-:Y:S01]  /*1070*/  ISETP.GE.U32.AND P3, PT, R37, 0x7f800000, PT ;  /* 0x7f8000002500780c */ /* 0x000fe20003f66070 */
[----:B------:R-:W-:Y:S01]  /*1080*/  FMUL R36, R43, R36 ;  /* 0x000000242b247220 */ /* 0x000fe20000400000 */
[----:B------:R-:W-:Y:S01]  /*1090*/  FSETP.GEU.AND P4, PT, R41, -126, PT ;  /* 0xc2fc00002900780b */ /* 0x000fe20003f8e000 */
[----:B------:R-:W-:Y:S01]  /*10a0*/  FFMA R27, R42, R3, R27 ;  /* 0x000000032a1b7223 */ /* 0x000fe2000000001b */
[----:B------:R-:W-:Y:S01]  /*10b0*/  FSEL R25, RZ, -23, P5 ;  /* 0xc1b80000ff197808 */ /* 0x000fe20002800000 */
[----:B------:R-:W-:-:S02]  /*10c0*/  FFMA.FTZ R42, R43, R36, R43 ;  /* 0x000000242b2a7223 */ /* 0x000fc4000001002b */
[----:B------:R-:W-:Y:S02]  /*10d0*/  FADD R36, RZ, -R12 ;  /* 0x8000000cff247221 */ /* 0x000fe40000000000 */
[----:B0-----:R-:W-:Y:S01]  /*10e0*/  FFMA.FTZ R25, R34, 1.1920928955078125e-07, R25 ;  /* 0x3400000022197823 */ /* 0x001fe20000010019 */
[----:B------:R-:W-:Y:S02]  /*10f0*/  FSETP.NEU.AND P1, PT, R35, RZ, PT ;  /* 0x000000ff2300720b */ /* 0x000fe40003f2d000 */
[C---:B------:R-:W-:Y:S01]  /*1100*/  FSETP.GTU.AND P2, PT, R36.reuse, RZ, PT ;  /* 0x000000ff2400720b */ /* 0x040fe20003f4c000 */
[----:B------:R-:W-:Y:S01]  /*1110*/  FFMA.FTZ R35, R25, 0.69314718246459960938, R42 ;  /* 0x3f31721819237823 */ /* 0x000fe2000001002a */
[----:B------:R-:W-:Y:S01]  /*1120*/  @P3 MOV R44, 0x7f800000 ;  /* 0x7f800000002c3802 */ /* 0x000fe20000000f00 */
[----:B------:R-:W-:Y:S01]  /*1130*/  FMUL R34, R39, 1.4426950216293334961 ;  /* 0x3fb8aa3b27227820 */ /* 0x000fe20000400000 */
[----:B------:R-:W-:Y:S01]  /*1140*/  FSEL R25, R36, RZ, P2 ;  /* 0x000000ff24197208 */ /* 0x000fe20001000000 */
[----:B------:R-:W-:-:S02]  /*1150*/  @!P4 FMUL R41, R41, 0.5 ;  /* 0x3f0000002929c820 */ /* 0x000fc40000400000 */
[----:B------:R-:W-:Y:S01]  /*1160*/  @P3 FFMA.FTZ R35, R37, R44, +INF ;  /* 0x7f80000025233423 */ /* 0x000fe2000001002c */
[----:B------:R-:W-:Y:S01]  /*1170*/  FSETP.GEU.AND P5, PT, R34, -126, PT ;  /* 0xc2fc00002200780b */ /* 0x000fe20003fae000 */
[--C-:B------:R-:W-:Y:S01]  /*1180*/  FADD R42, RZ, -R25.reuse ;  /* 0x80000019ff2a7221 */ /* 0x100fe20000000000 */
[----:B------:R-:W0:Y:S01]  /*1190*/  MUFU.EX2 R39, R41 ;  /* 0x0000002900277308 */ /* 0x000e220000000800 */
[----:B------:R-:W-:Y:S02]  /*11a0*/  FADD R44, R36, -R25 ;  /* 0x80000019242c7221 */ /* 0x000fe40000000000 */
[----:B------:R-:W-:Y:S02]  /*11b0*/  FMUL R42, R42, 1.4426950216293334961 ;  /* 0x3fb8aa3b2a2a7820 */ /* 0x000fe40000400000 */
[----:B------:R-:W-:-:S03]  /*11c0*/  FMUL R44, R44, 1.4426950216293334961 ;  /* 0x3fb8aa3b2c2c7820 */ /* 0x000fc60000400000 */
[----:B------:R-:W-:Y:S02]  /*11d0*/  FSETP.GEU.AND P3, PT, R42, -126, PT ;  /* 0xc2fc00002a00780b */ /* 0x000fe40003f6e000 */
[----:B------:R-:W-:Y:S01]  /*11e0*/  FSETP.GEU.AND P2, PT, R44, -126, PT ;  /* 0xc2fc00002c00780b */ /* 0x000fe20003f4e000 */
[----:B------:R-:W-:-:S04]  /*11f0*/  @!P5 FMUL R34, R34, 0.5 ;  /* 0x3f0000002222d820 */ /* 0x000fc80000400000 */
[----:B------:R-:W1:Y:S01]  /*1200*/  MUFU.EX2 R41, R34 ;  /* 0x0000002200297308 */ /* 0x000e620000000800 */
[----:B0-----:R-:W-:-:S04]  /*1210*/  @!P4 FMUL R39, R39, R39 ;  /* 0x000000272727c220 */ /* 0x001fc80000400000 */
[----:B------:R-:W-:Y:S02]  /*1220*/  FADD R43, R39, 1 ;  /* 0x3f800000272b7421 */ /* 0x000fe40000000000 */
[----:B------:R-:W-:Y:S02]  /*1230*/  @!P3 FMUL R42, R42, 0.5 ;  /* 0x3f0000002a2ab820 */ /* 0x000fe40000400000 */
[----:B------:R-:W-:Y:S01]  /*1240*/  @!P2 FMUL R44, R44, 0.5 ;  /* 0x3f0000002c2ca820 */ /* 0x000fe20000400000 */
[----:B------:R-:W-:Y:S01]  /*1250*/  FSETP.GT.AND P4, PT, R43, 8.50705917302346158658e+37, PT ;  /* 0x7e8000002b00780b */ /* 0x000fe20003f84000 */
[----:B------:R-:W0:Y:S08]  /*1260*/  MUFU.EX2 R45, R42 ;  /* 0x0000002a002d7308 */ /* 0x000e300000000800 */
[----:B------:R-:W2:Y:S01]  /*1270*/  MUFU.EX2 R34, R44 ;  /* 0x0000002c00227308 */ /* 0x000ea20000000800 */
[----:B-1----:R-:W-:-:S04]  /*1280*/  @!P5 FMUL R41, R41, R41 ;  /* 0x000000292929d220 */ /* 0x002fc80000400000 */
[----:B------:R-:W-:Y:S02]  /*1290*/  FADD R39, R41, 1 ;  /* 0x3f80000029277421 */ /* 0x000fe40000000000 */
[----:B------:R-:W-:Y:S02]  /*12a0*/  @P4 FMUL R43, R43, 0.25 ;  /* 0x3e8000002b2b4820 */ /* 0x000fe40000400000 */
[----:B0-----:R-:W-:Y:S01]  /*12b0*/  @!P3 FMUL R45, R45, R45 ;  /* 0x0000002d2d2db220 */ /* 0x001fe20000400000 */
[----:B------:R-:W-:Y:S02]  /*12c0*/  FSETP.GT.AND P5, PT, R39, 8.50705917302346158658e+37, PT ;  /* 0x7e8000002700780b */ /* 0x000fe40003fa4000 */
[----:B------:R-:W-:Y:S01]  /*12d0*/  PLOP3.LUT P3, PT, PT, PT, UP0, 0x80, 0x0 ;  /* 0x000000000000781c */ /* 0x000fe20003f6f008 */
[----:B------:R-:W0:Y:S01]  /*12e0*/  MUFU.RCP R43, R43 ;  /* 0x0000002b002b7308 */ /* 0x000e220000001000 */
[----:B--2---:R-:W-:-:S04]  /*12f0*/  @!P2 FMUL R34, R34, R34 ;  /* 0x000000222222a220 */ /* 0x004fc80000400000 */
[----:B------:R-:W-:Y:S01]  /*1300*/  FADD R34, R45, R34 ;  /* 0x000000222d227221 */ /* 0x000fe20000000000 */
[----:B---3--:R-:W-:-:S04]  /*1310*/  SEL R4, R4, RZ, !P3 ;  /* 0x000000ff04047207 */ /* 0x008fc80005800000 */
[----:B------:R-:W-:Y:S01]  /*1320*/  FSETP.GEU.AND P3, PT, R34, 1.175494350822287508e-38, PT ;  /* 0x008000002200780b */ /* 0x000fe20003f6e000 */
[----:B------:R-:W-:Y:S01]  /*1330*/  @P5 FMUL R39, R39, 0.25 ;  /* 0x3e80000027275820 */ /* 0x000fe20000400000 */
[----:B------:R-:W-:Y:S02]  /*1340*/  FSEL R42, R10, 1, P4 ;  /* 0x3f8000000a2a7808 */ /* 0x000fe40002000000 */
[----:B------:R-:W-:-:S03]  /*1350*/  FSETP.NEU.AND P2, PT, R37, RZ, PT ;  /* 0x000000ff2500720b */ /* 0x000fc60003f4d000 */
[----:B0-----:R-:W-:Y:S01]  /*1360*/  FMUL R37, R43, R42 ;  /* 0x0000002a2b257220 */ /* 0x001fe20000400000 */
[----:B------:R-:W0:Y:S01]  /*1370*/  MUFU.RCP R39, R39 ;  /* 0x0000002700277308 */ /* 0x000e220000001000 */
[----:B------:R-:W-:Y:S01]  /*1380*/  FADD R42, -R4, 1 ;  /* 0x3f800000042a7421 */ /* 0x000fe20000000100 */
[----:B------:R-:W-:-:S03]  /*1390*/  PLOP3.LUT P4, PT, PT, PT, UP0, 0x80, 0x0 ;  /* 0x000000000000781c */ /* 0x000fc60003f8f008 */
[----:B------:R-:W-:Y:S02]  /*13a0*/  @!P3 FMUL R34, R34, 8388608 ;  /* 0x4b0000002222b820 */ /* 0x000fe40000400000 */
[-C--:B------:R-:W-:Y:S02]  /*13b0*/  FFMA R29, R29, R42.reuse, R13 ;  /* 0x0000002a1d1d7223 */ /* 0x080fe4000000000d */
[----:B------:R-:W-:Y:S01]  /*13c0*/  FADD R13, -R37, 1 ;  /* 0x3f800000250d7421 */ /* 0x000fe20000000100 */
[----:B------:R-:W-:Y:S02]  /*13d0*/  IADD3 R43, R34, -0x3f2aaaab, RZ ;  /* 0xc0d55555222b7810 */ /* 0x000fe40007ffe0ff */
[----:B------:R-:W-:Y:S01]  /*13e0*/  SEL R5, R5, RZ, !P4 ;  /* 0x000000ff05057207 */ /* 0x000fe20006000000 */
[----:B------:R-:W-:Y:S01]  /*13f0*/  FMUL R13, R13, R42 ;  /* 0x0000002a0d0d7220 */ /* 0x000fe20000400000 */
[----:B------:R-:W-:Y:S02]  /*1400*/  FSEL R42, R10, 1, P5 ;  /* 0x3f8000000a2a7808 */ /* 0x000fe40002800000 */
[----:B------:R-:W-:Y:S01]  /*1410*/  LOP3.LUT R43, R43, 0xff800000, RZ, 0xc0, !PT ;  /* 0xff8000002b2b7812 */ /* 0x000fe200078ec0ff */
[----:B------:R-:W-:-:S02]  /*1420*/  FADD R44, -R5, 1 ;  /* 0x3f800000052c7421 */ /* 0x000fc40000000100 */
[----:B0-----:R-:W-:Y:S01]  /*1430*/  FMUL R42, R39, R42 ;  /* 0x0000002a272a7220 */ /* 0x001fe20000400000 */
[----:B------:R-:W-:Y:S01]  /*1440*/  IADD3 R41, R34, -R43, RZ ;  /* 0x8000002b22297210 */ /* 0x000fe20007ffe0ff */
[-C--:B------:R-:W-:Y:S02]  /*1450*/  FFMA R30, R11, R44.reuse, R30 ;  /* 0x0000002c0b1e7223 */ /* 0x080fe4000000001e */
[----:B------:R-:W-:Y:S02]  /*1460*/  FADD R11, -R42, 1 ;  /* 0x3f8000002a0b7421 */ /* 0x000fe40000000100 */
[----:B------:R-:W-:Y:S02]  /*1470*/  FADD R41, R41, -1 ;  /* 0xbf80000029297421 */ /* 0x000fe40000000000 */
[----:B------:R-:W-:Y:S02]  /*1480*/  FMUL R11, R11, R44 ;  /* 0x0000002c0b0b7220 */ /* 0x000fe40000400000 */
[----:B------:R-:W-:-:S04]  /*1490*/  FFMA.FTZ R44, R41, -R24, 0.14084610342979431152 ;  /* 0x3e1039f6292c7423 */ /* 0x000fc80000010818 */
[----:B------:R-:W-:-:S04]  /*14a0*/  FFMA.FTZ R44, R41, R44, -0.12148627638816833496 ;  /* 0xbdf8cdcc292c7423 */ /* 0x000fc8000001002c */
[----:B------:R-:W-:-:S04]  /*14b0*/  FFMA.FTZ R44, R41, R44, 0.13980610668659210205 ;  /* 0x3e0f2955292c7423 */ /* 0x000fc8000001002c */
[----:B------:R-:W-:-:S04]  /*14c0*/  FFMA.FTZ R44, R41, R44, -0.16684235632419586182 ;  /* 0xbe2ad8b9292c7423 */ /* 0x000fc8000001002c */
[----:B------:R-:W-:Y:S02]  /*14d0*/  FFMA.FTZ R44, R41, R44, 0.20012299716472625732 ;  /* 0x3e4ced0b292c7423 */ /* 0x000fe4000001002c */
[----:B------:R-:W-:Y:S02]  /*14e0*/  FFMA R13, R37, R4, R13 ;  /* 0x00000004250d7223 */ /* 0x000fe4000000000d */
[----:B------:R-:W-:Y:S01]  /*14f0*/  FFMA.FTZ R44, R41, R44, -0.24999669194221496582 ;  /* 0xbe7fff22292c7423 */ /* 0x000fe2000001002c */
[----:B------:R-:W-:-:S03]  /*1500*/  HADD2.F32 R37, -RZ, R40.H1_H1 ;  /* 0x30000028ff257230 */ /* 0x000fc60000004100 */
[C---:B------:R-:W-:Y:S02]  /*1510*/  FFMA.FTZ R44, R41.reuse, R44, 0.33333182334899902344 ;  /* 0x3eaaaa78292c7423 */ /* 0x040fe4000001002c */
[----:B------:R-:W-:Y:S02]  /*1520*/  FADD R39, RZ, -R37 ;  /* 0x80000025ff277221 */ /* 0x000fe40000000000 */
[----:B------:R-:W-:Y:S01]  /*1530*/  FFMA.FTZ R44, R41, R44, -0.5 ;  /* 0xbf000000292c7423 */ /* 0x000fe2000001002c */
[----:B------:R-:W-:Y:S01]  /*1540*/  FSEL R38, R38, -INF , P1 ;  /* 0xff80000026267808 */ /* 0x000fe20000800000 */
[----:B------:R-:W0:Y:S01]  /*1550*/  I2F R43, R43 ;  /* 0x0000002b002b7306 */ /* 0x000e220000201400 */
[----:B------:R-:W-:Y:S01]  /*1560*/  FSEL R35, R35, -INF , P2 ;  /* 0xff80000023237808 */ /* 0x000fe20001000000 */
[----:B------:R-:W-:Y:S01]  /*1570*/  FMUL R44, R41, R44 ;  /* 0x0000002c292c7220 */ /* 0x000fe20000400000 */
[----:B------:R-:W-:Y:S01]  /*1580*/  FSETP.GTU.AND P1, PT, R39, RZ, PT ;  /* 0x000000ff2700720b */ /* 0x000fe20003f2c000 */
[----:B------:R-:W-:-:S02]  /*1590*/  FADD R29, R29, R38 ;  /* 0x000000261d1d7221 */ /* 0x000fc40000000000 */
[----:B------:R-:W-:Y:S01]  /*15a0*/  FADD R30, R30, R35 ;  /* 0x000000231e1e7221 */ /* 0x000fe20000000000 */
[----:B------:R-:W-:Y:S01]  /*15b0*/  FSEL R38, R39, RZ, P1 ;  /* 0x000000ff27267208 */ /* 0x000fe20000800000 */
[----:B------:R-:W-:Y:S02]  /*15c0*/  FFMA.FTZ R35, R41, R44, R41 ;  /* 0x0000002c29237223 */ /* 0x000fe40000010029 */
[----:B------:R-:W-:Y:S01]  /*15d0*/  FMUL R41, R36, 1.4426950216293334961 ;  /* 0x3fb8aa3b24297820 */ /* 0x000fe20000400000 */
[----:B------:R-:W-:Y:S01]  /*15e0*/  FSEL R40, RZ, -23, P3 ;  /* 0xc1b80000ff287808 */ /* 0x000fe20001800000 */
[----:B------:R-:W-:-:S03]  /*15f0*/  FADD R44, R39, -R38 ;  /* 0x80000026272c7221 */ /* 0x000fc60000000000 */
[----:B------:R-:W-:Y:S01]  /*1600*/  FSETP.GEU.AND P3, PT, R41, -126, PT ;  /* 0xc2fc00002900780b */ /* 0x000fe20003f6e000 */
[----:B------:R-:W-:Y:S02]  /*1610*/  FMUL R44, R44, 1.4426950216293334961 ;  /* 0x3fb8aa3b2c2c7820 */ /* 0x000fe40000400000 */
[----:B0-----:R-:W-:Y:S02]  /*1620*/  FFMA.FTZ R40, R43, 1.1920928955078125e-07, R40 ;  /* 0x340000002b287823 */ /* 0x001fe40000010028 */
[----:B------:R-:W-:Y:S01]  /*1630*/  FADD R43, RZ, -R38 ;  /* 0x80000026ff2b7221 */ /* 0x000fe20000000000 */
[----:B------:R-:W-:-:S03]  /*1640*/  FSETP.GEU.AND P2, PT, R44, -126, PT ;  /* 0xc2fc00002c00780b */ /* 0x000fc60003f4e000 */
[----:B------:R-:W-:-:S04]  /*1650*/  FMUL R43, R43, 1.4426950216293334961 ;  /* 0x3fb8aa3b2b2b7820 */ /* 0x000fc80000400000 */
[----:B------:R-:W-:Y:S01]  /*1660*/  @!P3 FMUL R41, R41, 0.5 ;  /* 0x3f0000002929b820 */ /* 0x000fe20000400000 */
[----:B------:R-:W-:Y:S01]  /*1670*/  FSETP.GEU.AND P1, PT, R43, -126, PT ;  /* 0xc2fc00002b00780b */ /* 0x000fe20003f2e000 */
[----:B------:R-:W-:Y:S02]  /*1680*/  FFMA R11, R42, R5, R11 ;  /* 0x000000052a0b7223 */ /* 0x000fe4000000000b */
[----:B------:R-:W0:Y:S02]  /*1690*/  MUFU.EX2 R42, R41 ;  /* 0x00000029002a7308 */ /* 0x000e240000000800 */
[----:B------:R-:W-:-:S06]  /*16a0*/  @!P2 FMUL R44, R44, 0.5 ;  /* 0x3f0000002c2ca820 */ /* 0x000fcc0000400000 */
[----:B------:R-:W1:Y:S02]  /*16b0*/  MUFU.EX2 R45, R44 ;  /* 0x0000002c002d7308 */ /* 0x000e640000000800 */
[----:B------:R-:W-:-:S06]  /*16c0*/  @!P1 FMUL R43, R43, 0.5 ;  /* 0x3f0000002b2b9820 */ /* 0x000fcc0000400000 */
[----:B------:R-:W2:Y:S01]  /*16d0*/  MUFU.EX2 R36, R43 ;  /* 0x0000002b00247308 */ /* 0x000ea20000000800 */
[----:B0-----:R-:W-:-:S04]  /*16e0*/  @!P3 FMUL R42, R42, R42 ;  /* 0x0000002a2a2ab220 */ /* 0x001fc80000400000 */
[----:B------:R-:W-:Y:S02]  /*16f0*/  FADD R42, R42, 1 ;  /* 0x3f8000002a2a7421 */ /* 0x000fe40000000000 */
[----:B-1----:R-:W-:-:S03]  /*1700*/  @!P2 FMUL R45, R45, R45 ;  /* 0x0000002d2d2da220 */ /* 0x002fc60000400000 */
[----:B------:R-:W-:Y:S01]  /*1710*/  FSETP.GT.AND P2, PT, R42, 8.50705917302346158658e+37, PT ;  /* 0x7e8000002a00780b */ /* 0x000fe20003f44000 */
[----:B--2---:R-:W-:Y:S01]  /*1720*/  @!P1 FMUL R36, R36, R36 ;  /* 0x0000002424249220 */ /* 0x004fe20000400000 */
[----:B------:R-:W-:-:S03]  /*1730*/  ISETP.GE.U32.AND P1, PT, R34, 0x7f800000, PT ;  /* 0x7f8000002200780c */ /* 0x000fc60003f26070 */
[----:B------:R-:W-:Y:S01]  /*1740*/  FADD R36, R36, R45 ;  /* 0x0000002d24247221 */ /* 0x000fe20000000000 */
[----:B------:R-:W-:-:S07]  /*1750*/  PLOP3.LUT P4, PT, PT, PT, UP0, 0x80, 0x0 ;  /* 0x000000000000781c */ /* 0x000fce0003f8f008 */
[----:B------:R-:W-:Y:S01]  /*1760*/  @P2 FMUL R42, R42, 0.25 ;  /* 0x3e8000002a2a2820 */ /* 0x000fe20000400000 */
[----:B------:R-:W-:-:S03]  /*1770*/  FSETP.GEU.AND P3, PT, R36, 1.175494350822287508e-38, PT ;  /* 0x008000002400780b */ /* 0x000fc60003f6e000 */
[----:B------:R-:W0:Y:S01]  /*1780*/  MUFU.RCP R41, R42 ;  /* 0x0000002a00297308 */ /* 0x000e220000001000 */
[----:B------:R-:W-:Y:S02]  /*1790*/  SEL R6, R6, RZ, !P4 ;  /* 0x000000ff06067207 */ /* 0x000fe40006000000 */
[----:B------:R-:W-:Y:S01]  /*17a0*/  @P1 MOV R43, 0x7f800000 ;  /* 0x7f800000002b1802 */ /* 0x000fe20000000f00 */
[----:B------:R-:W-:Y:S02]  /*17b0*/  FFMA.FTZ R35, R40, 0.69314718246459960938, R35 ;  /* 0x3f31721828237823 */ /* 0x000fe40000010023 */
[----:B------:R-:W-:Y:S02]  /*17c0*/  FADD R40, -R6, 1 ;  /* 0x3f80000006287421 */ /* 0x000fe40000000100 */
[C---:B------:R-:W-:Y:S01]  /*17d0*/  @P1 FFMA.FTZ R35, R34.reuse, R43, +INF ;  /* 0x7f80000022231423 */ /* 0x040fe2000001002b */
[----:B------:R-:W-:Y:S01]  /*17e0*/  FSETP.NEU.AND P1, PT, R34, RZ, PT ;  /* 0x000000ff2200720b */ /* 0x000fe20003f2d000 */
[----:B------:R-:W-:-:S02]  /*17f0*/  FMUL R39, R39, 1.4426950216293334961 ;  /* 0x3fb8aa3b27277820 */ /* 0x000fc40000400000 */
[----:B------:R-:W-:Y:S01]  /*1800*/  FFMA R34, R12, R40, R25 ;  /* 0x000000280c227223 */ /* 0x000fe20000000019 */
[----:B------:R-:W-:Y:S01]  /*1810*/  FSEL R12, R10, 1, P2 ;  /* 0x3f8000000a0c7808 */ /* 0x000fe20001000000 */
[----:B------:R-:W-:Y:S01]  /*1820*/  @!P3 FMUL R36, R36, 8388608 ;  /* 0x4b0000002424b820 */ /* 0x000fe20000400000 */
[----:B------:R-:W-:-:S03]  /*1830*/  FSETP.GEU.AND P2, PT, R39, -126, PT ;  /* 0xc2fc00002700780b */ /* 0x000fc60003f4e000 */
[----:B0-----:R-:W-:Y:S01]  /*1840*/  FMUL R41, R41, R12 ;  /* 0x0000000c29297220 */ /* 0x001fe20000400000 */
[----:B------:R-:W-:-:S03]  /*1850*/  IADD3 R25, R36, -0x3f2aaaab, RZ ;  /* 0xc0d5555524197810 */ /* 0x000fc60007ffe0ff */
[----:B------:R-:W-:Y:S01]  /*1860*/  FADD R43, -R41, 1 ;  /* 0x3f800000292b7421 */ /* 0x000fe20000000100 */
[----:B------:R-:W-:-:S03]  /*1870*/  LOP3.LUT R25, R25, 0xff800000, RZ, 0xc0, !PT ;  /* 0xff80000019197812 */ /* 0x000fc600078ec0ff */
[----:B------:R-:W-:Y:S01]  /*1880*/  FMUL R12, R43, R40 ;  /* 0x000000282b0c7220 */ /* 0x000fe20000400000 */
[----:B------:R-:W-:Y:S01]  /*1890*/  IADD3 R43, R36, -R25, RZ ;  /* 0x80000019242b7210 */ /* 0x000fe20007ffe0ff */
[----:B------:R-:W-:-:S04]  /*18a0*/  @!P2 FMUL R39, R39, 0.5 ;  /* 0x3f0000002727a820 */ /* 0x000fc80000400000 */
[----:B------:R-:W-:Y:S01]  /*18b0*/  FADD R43, R43, -1 ;  /* 0xbf8000002b2b7421 */ /* 0x000fe20000000000 */
[----:B------:R-:W0:Y:S03]  /*18c0*/  MUFU.EX2 R42, R39 ;  /* 0x00000027002a7308 */ /* 0x000e260000000800 */
[----:B------:R-:W-:-:S04]  /*18d0*/  FFMA.FTZ R44, R43, -R24, 0.14084610342979431152 ;  /* 0x3e1039f62b2c7423 */ /* 0x000fc80000010818 */
[----:B------:R-:W-:-:S04]  /*18e0*/  FFMA.FTZ R44, R43, R44, -0.12148627638816833496 ;  /* 0xbdf8cdcc2b2c7423 */ /* 0x000fc8000001002c */
[----:B------:R-:W-:-:S04]  /*18f0*/  FFMA.FTZ R44, R43, R44, 0.13980610668659210205 ;  /* 0x3e0f29552b2c7423 */ /* 0x000fc8000001002c */
[C---:B------:R-:W-:Y:S02]  /*1900*/  FFMA.FTZ R44, R43.reuse, R44, -0.16684235632419586182 ;  /* 0xbe2ad8b92b2c7423 */ /* 0x040fe4000001002c */
[----:B0-----:R-:W-:Y:S02]  /*1910*/  @!P2 FMUL R42, R42, R42 ;  /* 0x0000002a2a2aa220 */ /* 0x001fe40000400000 */
[C---:B------:R-:W-:Y:S02]  /*1920*/  FFMA.FTZ R44, R43.reuse, R44, 0.20012299716472625732 ;  /* 0x3e4ced0b2b2c7423 */ /* 0x040fe4000001002c */
[----:B------:R-:W-:Y:S01]  /*1930*/  FADD R42, R42, 1 ;  /* 0x3f8000002a2a7421 */ /* 0x000fe20000000000 */
[----:B------:R-:W-:Y:S01]  /*1940*/  FSEL R40, RZ, -23, P3 ;  /* 0xc1b80000ff287808 */ /* 0x000fe20001800000 */
[----:B------:R-:W-:-:S03]  /*1950*/  FFMA.FTZ R44, R43, R44, -0.24999669194221496582 ;  /* 0xbe7fff222b2c7423 */ /* 0x000fc6000001002c */
[----:B------:R-:W-:Y:S01]  /*1960*/  FSETP.GT.AND P3, PT, R42, 8.50705917302346158658e+37, PT ;  /* 0x7e8000002a00780b */ /* 0x000fe20003f64000 */
[C---:B------:R-:W-:Y:S01]  /*1970*/  FFMA.FTZ R44, R43.reuse, R44, 0.33333182334899902344 ;  /* 0x3eaaaa782b2c7423 */ /* 0x040fe2000001002c */
[----:B------:R0:W1:Y:S01]  /*1980*/  I2F R45, R25 ;  /* 0x00000019002d7306 */ /* 0x0000620000201400 */
[----:B------:R-:W-:Y:S02]  /*1990*/  ISETP.GE.U32.AND P2, PT, R36, 0x7f800000, PT ;  /* 0x7f8000002400780c */ /* 0x000fe40003f46070 */
[----:B------:R-:W-:-:S04]  /*19a0*/  FFMA.FTZ R44, R43, R44, -0.5 ;  /* 0xbf0000002b2c7423 */ /* 0x000fc8000001002c */
[----:B------:R-:W-:-:S04]  /*19b0*/  FMUL R44, R43, R44 ;  /* 0x0000002c2b2c7220 */ /* 0x000fc80000400000 */
[----:B------:R-:W-:Y:S02]  /*19c0*/  @P3 FMUL R42, R42, 0.25 ;  /* 0x3e8000002a2a3820 */ /* 0x000fe40000400000 */
[----:B0-----:R-:W-:Y:S02]  /*19d0*/  FFMA.FTZ R25, R43, R44, R43 ;  /* 0x0000002c2b197223 */ /* 0x001fe4000001002b */
[----:B------:R-:W0:Y:S01]  /*19e0*/  MUFU.RCP R44, R42 ;  /* 0x0000002a002c7308 */ /* 0x000e220000001000 */
[----:B-1----:R-:W-:Y:S01]  /*19f0*/  FFMA.FTZ R40, R45, 1.1920928955078125e-07, R40 ;  /* 0x340000002d287823 */ /* 0x002fe20000010028 */
[----:B------:R-:W-:Y:S02]  /*1a00*/  @P2 MOV R39, 0x7f800000 ;  /* 0x7f80000000272802 */ /* 0x000fe40000000f00 */
[----:B------:R-:W-:Y:S01]  /*1a10*/  PLOP3.LUT P4, PT, PT, PT, UP0, 0x80, 0x0 ;  /* 0x000000000000781c */ /* 0x000fe20003f8f008 */
[----:B------:R-:W-:Y:S02]  /*1a20*/  FFMA.FTZ R25, R40, 0.69314718246459960938, R25 ;  /* 0x3f31721828197823 */ /* 0x000fe40000010019 */
[C---:B------:R-:W-:Y:S01]  /*1a30*/  @P2 FFMA.FTZ R25, R36.reuse, R39, +INF ;  /* 0x7f80000024192423 */ /* 0x040fe20000010027 */
[----:B------:R-:W-:-:S02]  /*1a40*/  FSETP.NEU.AND P2, PT, R36, RZ, PT ;  /* 0x000000ff2400720b */ /* 0x000fc40003f4d000 */
[----:B------:R-:W-:Y:S02]  /*1a50*/  FSEL R39, R10, 1, P3 ;  /* 0x3f8000000a277808 */ /* 0x000fe40001800000 */
[----:B------:R-:W-:Y:S02]  /*1a60*/  SEL R7, R7, RZ, !P4 ;  /* 0x000000ff07077207 */ /* 0x000fe40006000000 */
[----:B------:R-:W-:Y:S01]  /*1a70*/  SEL R36, R23, RZ, P0 ;  /* 0x000000ff17247207 */ /* 0x000fe20000000000 */
[----:B------:R-:W-:Y:S02]  /*1a80*/  FFMA R12, R41, R6, R12 ;  /* 0x00000006290c7223 */ /* 0x000fe4000000000c */
[----:B0-----:R-:W-:Y:S02]  /*1a90*/  FMUL R44, R44, R39 ;  /* 0x000000272c2c7220 */ /* 0x001fe40000400000 */
[----:B------:R-:W-:Y:S01]  /*1aa0*/  FADD R41, -R7, 1 ;  /* 0x3f80000007297421 */ /* 0x000fe20000000100 */
[----:B------:R-:W-:-:S03]  /*1ab0*/  HADD2.F32 R39, -RZ, R36.H0_H0 ;  /* 0x20000024ff277230 */ /* 0x000fc60000004100 */
[----:B------:R-:W-:Y:S02]  /*1ac0*/  FFMA R40, R37, R41, R38 ;  /* 0x0000002925287223 */ /* 0x000fe40000000026 */
[----:B------:R-:W-:Y:S02]  /*1ad0*/  FADD R37, RZ, -R39 ;  /* 0x80000027ff257221 */ /* 0x000fe40000000000 */
[----:B------:R-:W-:-:S03]  /*1ae0*/  FADD R23, -R44, 1 ;  /* 0x3f8000002c177421 */ /* 0x000fc60000000100 */
[----:B------:R-:W-:Y:S01]  /*1af0*/  FSETP.GTU.AND P3, PT, R37, RZ, PT ;  /* 0x000000ff2500720b */ /* 0x000fe20003f6c000 */
[----:B------:R-:W-:-:S03]  /*1b00*/  FMUL R23, R23, R41 ;  /* 0x0000002917177220 */ /* 0x000fc60000400000 */
[C---:B------:R-:W-:Y:S01]  /*1b10*/  FSEL R38, R37.reuse, RZ, P3 ;  /* 0x000000ff25267208 */ /* 0x040fe20001800000 */
[----:B------:R-:W-:-:S04]  /*1b20*/  FMUL R41, R37, 1.4426950216293334961 ;  /* 0x3fb8aa3b25297820 */ /* 0x000fc80000400000 */
[--C-:B------:R-:W-:Y:S02]  /*1b30*/  FADD R37, R37, -R38.reuse ;  /* 0x8000002625257221 */ /* 0x100fe40000000000 */
[----:B------:R-:W-:Y:S02]  /*1b40*/  FADD R43, RZ, -R38 ;  /* 0x80000026ff2b7221 */ /* 0x000fe40000000000 */
[----:B------:R-:W-:Y:S02]  /*1b50*/  FFMA R23, R44, R7, R23 ;  /* 0x000000072c177223 */ /* 0x000fe40000000017 */
[----:B------:R-:W-:Y:S02]  /*1b60*/  FMUL R44, R37, 1.4426950216293334961 ;  /* 0x3fb8aa3b252c7820 */ /* 0x000fe40000400000 */
[----:B------:R-:W-:Y:S01]  /*1b70*/  FMUL R43, R43, 1.4426950216293334961 ;  /* 0x3fb8aa3b2b2b7820 */ /* 0x000fe20000400000 */
[----:B------:R-:W-:Y:S02]  /*1b80*/  FSETP.GEU.AND P5, PT, R41, -126, PT ;  /* 0xc2fc00002900780b */ /* 0x000fe40003fae000 */
[----:B------:R-:W-:-:S02]  /*1b90*/  FSETP.GEU.AND P4, PT, R44, -126, PT ;  /* 0xc2fc00002c00780b */ /* 0x000fc40003f8e000 */
[----:B------:R-:W-:-:S09]  /*1ba0*/  FSETP.GEU.AND P3, PT, R43, -126, PT ;  /* 0xc2fc00002b00780b */ /* 0x000fd20003f6e000 */
[----:B------:R-:W-:Y:S02]  /*1bb0*/  @!P5 FMUL R41, R41, 0.5 ;  /* 0x3f0000002929d820 */ /* 0x000fe40000400000 */
[----:B------:R-:W-:Y:S02]  /*1bc0*/  @!P4 FMUL R44, R44, 0.5 ;  /* 0x3f0000002c2cc820 */ /* 0x000fe40000400000 */
[----:B------:R-:W-:Y:S01]  /*1bd0*/  @!P3 FMUL R43, R43, 0.5 ;  /* 0x3f0000002b2bb820 */ /* 0x000fe20000400000 */
[----:B------:R-:W0:Y:S08]  /*1be0*/  MUFU.EX2 R37, R41 ;  /* 0x0000002900257308 */ /* 0x000e300000000800 */
[----:B------:R-:W1:Y:S08]  /*1bf0*/  MUFU.EX2 R45, R43 ;  /* 0x0000002b002d7308 */ /* 0x000e700000000800 */
[----:B------:R-:W2:Y:S01]  /*1c00*/  MUFU.EX2 R44, R44 ;  /* 0x0000002c002c7308 */ /* 0x000ea20000000800 */
[----:B0-----:R-:W-:-:S04]  /*1c10*/  @!P5 FMUL R37, R37, R37 ;  /* 0x000000252525d220 */ /* 0x001fc80000400000 */
[----:B------:R-:W-:Y:S02]  /*1c20*/  FADD R42, R37, 1 ;  /* 0x3f800000252a7421 */ /* 0x000fe40000000000 */
[----:B-1----:R-:W-:Y:S02]  /*1c30*/  @!P3 FMUL R45, R45, R45 ;  /* 0x0000002d2d2db220 */ /* 0x002fe40000400000 */
[----:B--2---:R-:W-:-:S04]  /*1c40*/  @!P4 FMUL R44, R44, R44 ;  /* 0x0000002c2c2cc220 */ /* 0x004fc80000400000 */
[----:B------:R-:W-:-:S05]  /*1c50*/  FADD R37, R45, R44 ;  /* 0x0000002c2d257221 */ /* 0x000fca0000000000 */
[----:B------:R-:W-:Y:S02]  /*1c60*/  FSETP.GEU.AND P4, PT, R37, 1.175494350822287508e-38, PT ;  /* 0x008000002500780b */ /* 0x000fe40003f8e000 */
[----:B------:R-:W-:Y:S02]  /*1c70*/  FSEL R25, R25, -INF , P2 ;  /* 0xff80000019197808 */ /* 0x000fe40001000000 */
[----:B------:R-:W-:-:S03]  /*1c80*/  FSETP.GT.AND P3, PT, R42, 8.50705917302346158658e+37, PT ;  /* 0x7e8000002a00780b */ /* 0x000fc60003f64000 */
[----:B------:R-:W-:-:S06]  /*1c90*/  FADD R25, R40, R25 ;  /* 0x0000001928197221 */ /* 0x000fcc0000000000 */
[----:B------:R-:W-:Y:S01]  /*1ca0*/  @!P4 FMUL R37, R37, 8388608 ;  /* 0x4b0000002525c820 */ /* 0x000fe20000400000 */
[----:B------:R-:W-:-:S04]  /*1cb0*/  FSEL R35, R35, -INF , P1 ;  /* 0xff80000023237808 */ /* 0x000fc80000800000 */
[----:B------:R-:W-:Y:S01]  /*1cc0*/  IADD3 R40, R37, -0x3f2aaaab, RZ ;  /* 0xc0d5555525287810 */ /* 0x000fe20007ffe0ff */
[----:B------:R-:W-:-:S03]  /*1cd0*/  FADD R34, R34, R35 ;  /* 0x0000002322227221 */ /* 0x000fc60000000000 */
[----:B------:R-:W-:-:S04]  /*1ce0*/  LOP3.LUT R40, R40, 0xff800000, RZ, 0xc0, !PT ;  /* 0xff80000028287812 */ /* 0x000fc800078ec0ff */
[----:B------:R-:W0:Y:S01]  /*1cf0*/  I2F R35, R40 ;  /* 0x0000002800237306 */ /* 0x000e220000201400 */
[----:B------:R-:W-:Y:S01]  /*1d00*/  @P3 FMUL R42, R42, 0.25 ;  /* 0x3e8000002a2a3820 */ /* 0x000fe20000400000 */
[----:B------:R-:W-:-:S06]  /*1d10*/  IADD3 R43, R37, -R40, RZ ;  /* 0x80000028252b7210 */ /* 0x000fcc0007ffe0ff */
[----:B------:R1:W2:Y:S01]  /*1d20*/  MUFU.RCP R41, R42 ;  /* 0x0000002a00297308 */ /* 0x0002a20000001000 */
[----:B------:R-:W-:Y:S01]  /*1d30*/  FADD R43, R43, -1 ;  /* 0xbf8000002b2b7421 */ /* 0x000fe20000000000 */
[----:B-1----:R-:W-:-:S05]  /*1d40*/  FSEL R42, RZ, -23, P4 ;  /* 0xc1b80000ff2a7808 */ /* 0x002fca0002000000 */
[----:B0-----:R-:W-:Y:S02]  /*1d50*/  FFMA.FTZ R35, R35, 1.1920928955078125e-07, R42 ;  /* 0x3400000023237823 */ /* 0x001fe4000001002a */
[----:B------:R-:W-:-:S04]  /*1d60*/  FFMA.FTZ R42, R43, -R24, 0.14084610342979431152 ;  /* 0x3e1039f62b2a7423 */ /* 0x000fc80000010818 */
[----:B------:R-:W-:-:S04]  /*1d70*/  FFMA.FTZ R42, R43, R42, -0.12148627638816833496 ;  /* 0xbdf8cdcc2b2a7423 */ /* 0x000fc8000001002a */
[----:B------:R-:W-:-:S04]  /*1d80*/  FFMA.FTZ R42, R43, R42, 0.13980610668659210205 ;  /* 0x3e0f29552b2a7423 */ /* 0x000fc8000001002a */
[----:B------:R-:W-:-:S04]  /*1d90*/  FFMA.FTZ R42, R43, R42, -0.16684235632419586182 ;  /* 0xbe2ad8b92b2a7423 */ /* 0x000fc8000001002a */
[----:B------:R-:W-:-:S04]  /*1da0*/  FFMA.FTZ R42, R43, R42, 0.20012299716472625732 ;  /* 0x3e4ced0b2b2a7423 */ /* 0x000fc8000001002a */
[----:B------:R-:W-:Y:S01]  /*1db0*/  FFMA.FTZ R42, R43, R42, -0.24999669194221496582 ;  /* 0xbe7fff222b2a7423 */ /* 0x000fe2000001002a */
[----:B-----5:R-:W-:-:S03]  /*1dc0*/  SEL R8, R8, RZ, P0 ;  /* 0x000000ff08087207 */ /* 0x020fc60000000000 */
[C---:B------:R-:W-:Y:S01]  /*1dd0*/  FFMA.FTZ R42, R43.reuse, R42, 0.33333182334899902344 ;  /* 0x3eaaaa782b2a7423 */ /* 0x040fe2000001002a */
[----:B------:R-:W-:Y:S01]  /*1de0*/  HADD2.F32 R36, -RZ, R36.H1_H1 ;  /* 0x30000024ff247230 */ /* 0x000fe20000004100 */
[----:B------:R-:W-:Y:S02]  /*1df0*/  FSEL R44, R10, 1, P3 ;  /* 0x3f8000000a2c7808 */ /* 0x000fe40001800000 */
[C---:B------:R-:W-:Y:S02]  /*1e00*/  FFMA.FTZ R42, R43.reuse, R42, -0.5 ;  /* 0xbf0000002b2a7423 */ /* 0x040fe4000001002a */
[----:B------:R-:W-:Y:S02]  /*1e10*/  FADD R45, -R8, 1 ;  /* 0x3f800000082d7421 */ /* 0x000fe40000000100 */
[----:B------:R-:W-:Y:S02]  /*1e20*/  FMUL R42, R43, R42 ;  /* 0x0000002a2b2a7220 */ /* 0x000fe40000400000 */
[----:B------:R-:W-:-:S02]  /*1e30*/  FADD R40, RZ, -R36 ;  /* 0x80000024ff287221 */ /* 0x000fc40000000000 */
[----:B--2---:R-:W-:Y:S01]  /*1e40*/  FMUL R41, R41, R44 ;  /* 0x0000002c29297220 */ /* 0x004fe20000400000 */
[----:B------:R-:W-:Y:S01]  /*1e50*/  ISETP.GE.U32.AND P1, PT, R37, 0x7f800000, PT ;  /* 0x7f8000002500780c */ /* 0x000fe20003f26070 */
[-C--:B------:R-:W-:Y:S01]  /*1e60*/  FFMA R39, R39, R45.reuse, R38 ;  /* 0x0000002d27277223 */ /* 0x080fe20000000026 */
[C---:B------:R-:W-:Y:S01]  /*1e70*/  FSETP.GTU.AND P2, PT, R40.reuse, RZ, PT ;  /* 0x000000ff2800720b */ /* 0x040fe20003f4c000 */
[----:B------:R-:W-:Y:S02]  /*1e80*/  FFMA.FTZ R42, R43, R42, R43 ;  /* 0x0000002a2b2a7223 */ /* 0x000fe4000001002b */
[----:B------:R-:W-:Y:S02]  /*1e90*/  FADD R38, -R41, 1 ;  /* 0x3f80000029267421 */ /* 0x000fe40000000100 */
[----:B------:R-:W-:Y:S01]  /*1ea0*/  FFMA.FTZ R42, R35, 0.69314718246459960938, R42 ;  /* 0x3f317218232a7823 */ /* 0x000fe2000001002a */
[----:B------:R-:W-:Y:S01]  /*1eb0*/  FSEL R35, R40, RZ, P2 ;  /* 0x000000ff28237208 */ /* 0x000fe20001000000 */
[----:B------:R-:W-:-:S04]  /*1ec0*/  FMUL R38, R38, R45 ;  /* 0x0000002d26267220 */ /* 0x000fc80000400000 */
[----:B------:R-:W-:Y:S02]  /*1ed0*/  FFMA R38, R41, R8, R38 ;  /* 0x0000000829267223 */ /* 0x000fe40000000026 */
[--C-:B------:R-:W-:Y:S02]  /*1ee0*/  FADD R41, RZ, -R35.reuse ;  /* 0x80000023ff297221 */ /* 0x100fe40000000000 */
[----:B------:R-:W-:Y:S01]  /*1ef0*/  FADD R43, R40, -R35 ;  /* 0x80000023282b7221 */ /* 0x000fe20000000000 */
[----:B------:R-:W-:Y:S01]  /*1f00*/  @P1 MOV R44, 0x7f800000 ;  /* 0x7f800000002c1802 */ /* 0x000fe20000000f00 */
[----:B------:R-:W-:Y:S02]  /*1f10*/  FMUL R41, R41, 1.4426950216293334961 ;  /* 0x3fb8aa3b29297820 */ /* 0x000fe40000400000 */
[----:B------:R-:W-:Y:S02]  /*1f20*/  FMUL R43, R43, 1.4426950216293334961 ;  /* 0x3fb8aa3b2b2b7820 */ /* 0x000fe40000400000 */
[----:B------:R-:W-:Y:S01]  /*1f30*/  @P1 FFMA.FTZ R42, R37, R44, +INF ;  /* 0x7f800000252a1423 */ /* 0x000fe2000001002c */
[----:B------:R-:W-:-:S02]  /*1f40*/  FSETP.GEU.AND P1, PT, R41, -126, PT ;  /* 0xc2fc00002900780b */ /* 0x000fc40003f2e000 */
[----:B------:R-:W-:Y:S02]  /*1f50*/  FSETP.GEU.AND P2, PT, R43, -126, PT ;  /* 0xc2fc00002b00780b */ /* 0x000fe40003f4e000 */
[----:B------:R-:W-:-:S09]  /*1f60*/  FSETP.NEU.AND P3, PT, R37, RZ, PT ;  /* 0x000000ff2500720b */ /* 0x000fd20003f6d000 */
[----:B------:R-:W-:Y:S02]  /*1f70*/  @!P1 FMUL R41, R41, 0.5 ;  /* 0x3f00000029299820 */ /* 0x000fe40000400000 */
[----:B------:R-:W-:Y:S02]  /*1f80*/  @!P2 FMUL R43, R43, 0.5 ;  /* 0x3f0000002b2ba820 */ /* 0x000fe40000400000 */
[----:B------:R-:W0:Y:S08]  /*1f90*/  MUFU.EX2 R37, R41 ;  /* 0x0000002900257308 */ /* 0x000e300000000800 */
[----:B------:R-:W1:Y:S01]  /*1fa0*/  MUFU.EX2 R44, R43 ;  /* 0x0000002b002c7308 */ /* 0x000e620000000800 */
[----:B0-----:R-:W-:-:S02]  /*1fb0*/  @!P1 FMUL R37, R37, R37 ;  /* 0x0000002525259220 */ /* 0x001fc40000400000 */
[----:B-1----:R-:W-:-:S04]  /*1fc0*/  @!P2 FMUL R44, R44, R44 ;  /* 0x0000002c2c2ca220 */ /* 0x002fc80000400000 */
[----:B------:R-:W-:-:S05]  /*1fd0*/  FADD R37, R37, R44 ;  /* 0x0000002c25257221 */ /* 0x000fca0000000000 */
[----:B------:R-:W-:Y:S01]  /*1fe0*/  FSETP.GEU.AND P1, PT, R37, 1.175494350822287508e-38, PT ;  /* 0x008000002500780b */ /* 0x000fe20003f2e000 */
[----:B------:R-:W-:Y:S01]  /*1ff0*/  FMUL R43, R40, 1.4426950216293334961 ;  /* 0x3fb8aa3b282b7820 */ /* 0x000fe20000400000 */
[----:B------:R-:W-:-:S11]  /*2000*/  FSEL R45, R42, -INF , P3 ;  /* 0xff8000002a2d7808 */ /* 0x000fd60001800000 */
[----:B------:R-:W-:-:S05]  /*2010*/  @!P1 FMUL R37, R37, 8388608 ;  /* 0x4b00000025259820 */ /* 0x000fca0000400000 */
[----:B------:R-:W-:-:S04]  /*2020*/  IADD3 R44, R37, -0x3f2aaaab, RZ ;  /* 0xc0d55555252c7810 */ /* 0x000fc80007ffe0ff */
[----:B------:R-:W-:Y:S02]  /*2030*/  LOP3.LUT R42, R44, 0xff800000, RZ, 0xc0, !PT ;  /* 0xff8000002c2a7812 */ /* 0x000fe400078ec0ff */
[----:B------:R-:W-:Y:S02]  /*2040*/  FSEL R40, RZ, -23, P1 ;  /* 0xc1b80000ff287808 */ /* 0x000fe40000800000 */
[----:B------:R-:W0:Y:S01]  /*2050*/  I2F R41, R42 ;  /* 0x0000002a00297306 */ /* 0x000e220000201400 */
[----:B------:R-:W-:-:S13]  /*2060*/  FSETP.GEU.AND P1, PT, R43, -126, PT ;  /* 0xc2fc00002b00780b */ /* 0x000fda0003f2e000 */
[----:B------:R-:W-:Y:S02]  /*2070*/  @!P1 FMUL R43, R43, 0.5 ;  /* 0x3f0000002b2b9820 */ /* 0x000fe40000400000 */
[----:B0-----:R-:W-:Y:S02]  /*2080*/  FFMA.FTZ R40, R41, 1.1920928955078125e-07, R40 ;  /* 0x3400000029287823 */ /* 0x001fe40000010028 */
[----:B------:R-:W0:Y:S02]  /*2090*/  MUFU.EX2 R41, R43 ;  /* 0x0000002b00297308 */ /* 0x000e240000000800 */
[----:B0-----:R-:W-:-:S04]  /*20a0*/  @!P1 FMUL R41, R41, R41 ;  /* 0x0000002929299220 */ /* 0x001fc80000400000 */
[----:B------:R-:W-:-:S05]  /*20b0*/  FADD R44, R41, 1 ;  /* 0x3f800000292c7421 */ /* 0x000fca0000000000 */
[----:B------:R-:W-:Y:S02]  /*20c0*/  FSETP.GT.AND P1, PT, R44, 8.50705917302346158658e+37, PT ;  /* 0x7e8000002c00780b */ /* 0x000fe40003f24000 */
[----:B------:R-:W-:-:S05]  /*20d0*/  IADD3 R41, R37, -R42, RZ ;  /* 0x8000002a25297210 */ /* 0x000fca0007ffe0ff */
[----:B------:R-:W-:-:S06]  /*20e0*/  FADD R41, R41, -1 ;  /* 0xbf80000029297421 */ /* 0x000fcc0000000000 */
[----:B------:R-:W-:Y:S02]  /*20f0*/  @P1 FMUL R44, R44, 0.25 ;  /* 0x3e8000002c2c1820 */ /* 0x000fe40000400000 */
[----:B------:R-:W-:Y:S02]  /*2100*/  FFMA.FTZ R42, R41, -R24, 0.14084610342979431152 ;  /* 0x3e1039f6292a7423 */ /* 0x000fe40000010818 */
[----:B------:R-:W0:Y:S01]  /*2110*/  MUFU.RCP R24, R44 ;  /* 0x0000002c00187308 */ /* 0x000e220000001000 */
[----:B------:R-:W-:Y:S01]  /*2120*/  FSEL R43, R10, 1, P1 ;  /* 0x3f8000000a2b7808 */ /* 0x000fe20000800000 */
[----:B------:R-:W-:Y:S02]  /*2130*/  FADD R31, -R31, 1 ;  /* 0x3f8000001f1f7421 */ /* 0x000fe40000000100 */
[----:B------:R-:W-:Y:S02]  /*2140*/  FADD R27, -R27, 1 ;  /* 0x3f8000001b1b7421 */ /* 0x000fe40000000100 */
[----:B------:R-:W-:-:S02]  /*2150*/  FFMA.FTZ R42, R41, R42, -0.12148627638816833496 ;  /* 0xbdf8cdcc292a7423 */ /* 0x000fc4000001002a */
[----:B0-----:R-:W-:Y:S02]  /*2160*/  FMUL R10, R24, R43 ;  /* 0x0000002b180a7220 */ /* 0x001fe40000400000 */
[----:B------:R-:W-:-:S04]  /*2170*/  FMUL R24, R31, R31 ;  /* 0x0000001f1f187220 */ /* 0x000fc80000400000 */
[----:B------:R-:W-:Y:S02]  /*2180*/  FMUL R31, R31, R24 ;  /* 0x000000181f1f7220 */ /* 0x000fe40000400000 */
[C---:B------:R-:W-:Y:S02]  /*2190*/  FMUL R24, R27.reuse, R27 ;  /* 0x0000001b1b187220 */ /* 0x040fe40000400000 */
[----:B------:R-:W-:Y:S02]  /*21a0*/  FMUL R28, R28, R31 ;  /* 0x0000001f1c1c7220 */ /* 0x000fe40000400000 */
[----:B------:R-:W-:Y:S01]  /*21b0*/  FMUL R31, R27, R24 ;  /* 0x000000181b1f7220 */ /* 0x000fe20000400000 */
[----:B------:R-:W-:Y:S01]  /*21c0*/  MOV R27, 0x3e6353f8 ;  /* 0x3e6353f8001b7802 */ /* 0x000fe20000000f00 */
[----:B------:R-:W-:Y:S02]  /*21d0*/  FFMA.FTZ R42, R41, R42, 0.13980610668659210205 ;  /* 0x3e0f2955292a7423 */ /* 0x000fe4000001002a */
[----:B------:R-:W-:-:S02]  /*21e0*/  FMUL R31, R32, R31 ;  /* 0x0000001f201f7220 */ /* 0x000fc40000400000 */
[----:B------:R-:W-:Y:S02]  /*21f0*/  FFMA.FTZ R42, R41, R42, -0.16684235632419586182 ;  /* 0xbe2ad8b9292a7423 */ /* 0x000fe4000001002a */
[-C--:B------:R-:W-:Y:S02]  /*2200*/  FFMA R24, R3, -R27.reuse, 1 ;  /* 0x3f80000003187423 */ /* 0x080fe4000000081b */
[----:B------:R-:W-:Y:S02]  /*2210*/  FFMA R3, R2, -R27, 1 ;  /* 0x3f80000002037423 */ /* 0x000fe4000000081b */
[----:B------:R-:W-:Y:S02]  /*2220*/  FADD R11, -R11, 1 ;  /* 0x3f8000000b0b7421 */ /* 0x000fe40000000100 */
[----:B------:R-:W-:Y:S01]  /*2230*/  FFMA.FTZ R42, R41, R42, 0.20012299716472625732 ;  /* 0x3e4ced0b292a7423 */ /* 0x000fe2000001002a */
[----:B------:R-:W-:Y:S01]  /*2240*/  PLOP3.LUT P1, PT, PT, PT, UP0, 0x40, 0x0 ;  /* 0x000000000000781c */ /* 0x000fe20003f2e808 */
[----:B------:R-:W-:-:S02]  /*2250*/  FMUL R31, R31, R24 ;  /* 0x000000181f1f7220 */ /* 0x000fc40000400000 */
[----:B------:R-:W-:Y:S02]  /*2260*/  FMUL R28, R28, R3 ;  /* 0x000000031c1c7220 */ /* 0x000fe40000400000 */
[----:B------:R-:W-:Y:S02]  /*2270*/  FMUL R24, R11, R11 ;  /* 0x0000000b0b187220 */ /* 0x000fe40000400000 */
[----:B------:R-:W-:Y:S01]  /*2280*/  FFMA.FTZ R42, R41, R42, -0.24999669194221496582 ;  /* 0xbe7fff22292a7423 */ /* 0x000fe2000001002a */
[----:B------:R-:W-:Y:S01]  /*2290*/  FSEL R28, R28, -RZ, P1 ;  /* 0x800000ff1c1c7208 */ /* 0x000fe20000800000 */
[----:B------:R-:W-:Y:S01]  /*22a0*/  FMUL R11, R11, R24 ;  /* 0x000000180b0b7220 */ /* 0x000fe20000400000 */
[----:B------:R-:W-:Y:S01]  /*22b0*/  ISETP.GE.U32.AND P1, PT, R37, 0x7f800000, PT ;  /* 0x7f8000002500780c */ /* 0x000fe20003f26070 */
[----:B------:R-:W-:Y:S01]  /*22c0*/  FFMA.FTZ R42, R41, R42, 0.33333182334899902344 ;  /* 0x3eaaaa78292a7423 */ /* 0x000fe2000001002a */
[----:B------:R-:W-:Y:S01]  /*22d0*/  SEL R9, R9, RZ, P0 ;  /* 0x000000ff09097207 */ /* 0x000fe20000000000 */
[----:B------:R-:W-:-:S02]  /*22e0*/  FADD R13, -R13, 1 ;  /* 0x3f8000000d0d7421 */ /* 0x000fc40000000100 */
[----:B------:R-:W-:Y:S02]  /*22f0*/  FMUL R11, R30, R11 ;  /* 0x0000000b1e0b7220 */ /* 0x000fe40000400000 */
[----:B------:R-:W-:Y:S02]  /*2300*/  FFMA R24, R5, -R27, 1 ;  /* 0x3f80000005187423 */ /* 0x000fe4000000081b */
[----:B------:R-:W-:Y:S01]  /*2310*/  FFMA.FTZ R42, R41, R42, -0.5 ;  /* 0xbf000000292a7423 */ /* 0x000fe2000001002a */
[----:B------:R-:W-:Y:S01]  /*2320*/  PLOP3.LUT P2, PT, PT, PT, UP0, 0x40, 0x0 ;  /* 0x000000000000781c */ /* 0x000fe20003f4e808 */
[----:B------:R-:W-:Y:S02]  /*2330*/  FMUL R2, R13, R13 ;  /* 0x0000000d0d027220 */ /* 0x000fe40000400000 */
[----:B------:R-:W-:Y:S02]  /*2340*/  FMUL R11, R11, R24 ;  /* 0x000000180b0b7220 */ /* 0x000fe40000400000 */
[----:B------:R-:W-:-:S02]  /*2350*/  FADD R24, -R9, 1 ;  /* 0x3f80000009187421 */ /* 0x000fc40000000100 */
[----:B------:R-:W-:Y:S02]  /*2360*/  FADD R3, -R10, 1 ;  /* 0x3f8000000a037421 */ /* 0x000fe40000000100 */
[----:B------:R-:W-:Y:S01]  /*2370*/  FMUL R42, R41, R42 ;  /* 0x0000002a292a7220 */ /* 0x000fe20000400000 */
[----:B------:R-:W-:Y:S01]  /*2380*/  FSEL R31, R31, -RZ, P2 ;  /* 0x800000ff1f1f7208 */ /* 0x000fe20001000000 */
[----:B------:R-:W-:Y:S01]  /*2390*/  FMUL R2, R13, R2 ;  /* 0x000000020d027220 */ /* 0x000fe20000400000 */
[----:B------:R-:W-:Y:S01]  /*23a0*/  PLOP3.LUT P2, PT, PT, PT, UP0, 0x40, 0x0 ;  /* 0x000000000000781c */ /* 0x000fe20003f4e808 */
[----:B------:R-:W-:Y:S01]  /*23b0*/  FFMA R13, R4, -R27, 1 ;  /* 0x3f800000040d7423 */ /* 0x000fe2000000081b */
[----:B------:R-:W-:Y:S01]  /*23c0*/  @P1 MOV R4, 0x7f800000 ;  /* 0x7f80000000041802 */ /* 0x000fe20000000f00 */
[----:B------:R-:W-:Y:S02]  /*23d0*/  FMUL R3, R3, R24 ;  /* 0x0000001803037220 */ /* 0x000fe40000400000 */
[----:B------:R-:W-:-:S02]  /*23e0*/  FFMA.FTZ R41, R41, R42, R41 ;  /* 0x0000002a29297223 */ /* 0x000fc40000010029 */
[----:B------:R-:W-:Y:S02]  /*23f0*/  FADD R12, -R12, 1 ;  /* 0x3f8000000c0c7421 */ /* 0x000fe40000000100 */
[----:B------:R-:W-:Y:S01]  /*2400*/  FADD R23, -R23, 1 ;  /* 0x3f80000017177421 */ /* 0x000fe20000000100 */
[----:B------:R-:W-:Y:S01]  /*2410*/  FSEL R11, R11, -RZ, P2 ;  /* 0x800000ff0b0b7208 */ /* 0x000fe20001000000 */
[----:B------:R-:W-:Y:S02]  /*2420*/  FFMA R3, R10, R9, R3 ;  /* 0x000000090a037223 */ /* 0x000fe40000000003 */
[----:B------:R-:W-:Y:S02]  /*2430*/  FFMA.FTZ R40, R40, 0.69314718246459960938, R41 ;  /* 0x3f31721828287823 */ /* 0x000fe40000010029 */
[C---:B------:R-:W-:Y:S01]  /*2440*/  @P1 FFMA.FTZ R40, R37.reuse, R4, +INF ;  /* 0x7f80000025281423 */ /* 0x040fe20000010004 */
[----:B------:R-:W-:Y:S01]  /*2450*/  FSETP.NEU.AND P1, PT, R37, RZ, PT ;  /* 0x000000ff2500720b */ /* 0x000fe20003f2d000 */
[----:B------:R-:W-:-:S02]  /*2460*/  FMUL R5, R12, R12 ;  /* 0x0000000c0c057220 */ /* 0x000fc40000400000 */
[----:B------:R-:W-:Y:S01]  /*2470*/  FMUL R4, R23, R23 ;  /* 0x0000001717047220 */ /* 0x000fe20000400000 */
[----:B------:R-:W-:Y:S01]  /*2480*/  UIADD3 UR4, UR4, 0x800, URZ ;  /* 0x0000080004047890 */ /* 0x000fe2000fffe03f */
[----:B------:R-:W-:Y:S02]  /*2490*/  FADD R38, -R38, 1 ;  /* 0x3f80000026267421 */ /* 0x000fe40000000100 */
[----:B------:R-:W-:Y:S01]  /*24a0*/  FADD R3, -R3, 1 ;  /* 0x3f80000003037421 */ /* 0x000fe20000000100 */
[----:B------:R-:W-:Y:S01]  /*24b0*/  FSEL R40, R40, -INF , P1 ;  /* 0xff80000028287808 */ /* 0x000fe20000800000 */
[----:B------:R-:W-:Y:S02]  /*24c0*/  FADD R22, R11, R22 ;  /* 0x000000160b167221 */ /* 0x000fe40000000000 */
[----:B------:R-:W-:Y:S02]  /*24d0*/  FMUL R11, R12, R5 ;  /* 0x000000050c0b7220 */ /* 0x000fe40000400000 */
[----:B------:R-:W-:Y:S01]  /*24e0*/  FMUL R10, R23, R4 ;  /* 0x00000004170a7220 */ /* 0x000fe20000400000 */
[----:B------:R-:W-:Y:S01]  /*24f0*/  UISETP.GE.U32.AND UP1, UPT, UR4, 0xea6, UPT ;  /* 0x00000ea60400788c */ /* 0x000fe2000bf26070 */
[----:B------:R-:W-:-:S02]  /*2500*/  FFMA R35, R36, R24, R35 ;  /* 0x0000001824237223 */ /* 0x000fc40000000023 */
[C---:B------:R-:W-:Y:S02]  /*2510*/  FMUL R5, R38.reuse, R38 ;  /* 0x0000002626057220 */ /* 0x040fe40000400000 */
[----:B------:R-:W-:Y:S02]  /*2520*/  FMUL R4, R3, R3 ;  /* 0x0000000303047220 */ /* 0x000fe40000400000 */
[----:B------:R-:W-:Y:S02]  /*2530*/  FADD R39, R39, R45 ;  /* 0x0000002d27277221 */ /* 0x000fe40000000000 */
[----:B------:R-:W-:Y:S02]  /*2540*/  FMUL R38, R38, R5 ;  /* 0x0000000526267220 */ /* 0x000fe40000400000 */
[----:B------:R-:W-:Y:S02]  /*2550*/  FMUL R4, R3, R4 ;  /* 0x0000000403047220 */ /* 0x000fe40000400000 */
[----:B------:R-:W-:Y:S01]  /*2560*/  FADD R35, R40, R35 ;  /* 0x0000002328237221 */ /* 0x000fe20000000000 */
[----:B------:R-:W-:Y:S01]  /*2570*/  PLOP3.LUT P1, PT, PT, PT, UP1, 0x80, 0x0 ;  /* 0x000000000000781c */ /* 0x000fe20003f2f018 */
[----:B------:R-:W-:-:S02]  /*2580*/  FFMA R7, R7, -R27, 1 ;  /* 0x3f80000007077423 */ /* 0x000fc4000000081b */
[-C--:B------:R-:W-:Y:S02]  /*2590*/  FFMA R6, R6, -R27.reuse, 1 ;  /* 0x3f80000006067423 */ /* 0x080fe4000000081b */
[-C--:B------:R-:W-:Y:S02]  /*25a0*/  FFMA R8, R8, -R27.reuse, 1 ;  /* 0x3f80000008087423 */ /* 0x080fe4000000081b */
[----:B------:R-:W-:Y:S02]  /*25b0*/  FMUL R2, R29, R2 ;  /* 0x000000021d027220 */ /* 0x000fe40000400000 */
[----:B------:R-:W-:Y:S02]  /*25c0*/  FFMA R27, R9, -R27, 1 ;  /* 0x3f800000091b7423 */ /* 0x000fe4000000081b */
[----:B------:R-:W-:Y:S02]  /*25d0*/  FMUL R11, R34, R11 ;  /* 0x0000000b220b7220 */ /* 0x000fe40000400000 */
[----:B------:R-:W-:-:S02]  /*25e0*/  FMUL R10, R25, R10 ;  /* 0x0000000a190a7220 */ /* 0x000fc40000400000 */
[----:B------:R-:W-:Y:S02]  /*25f0*/  FMUL R39, R39, R38 ;  /* 0x0000002627277220 */ /* 0x000fe40000400000 */
[----:B------:R-:W-:Y:S01]  /*2600*/  FMUL R4, R35, R4 ;  /* 0x0000000423047220 */ /* 0x000fe20000400000 */
[----:B------:R-:W-:Y:S01]  /*2610*/  PLOP3.LUT P2, PT, PT, PT, UP0, 0x40, 0x0 ;  /* 0x000000000000781c */ /* 0x000fe20003f4e808 */
[----:B------:R-:W-:Y:S01]  /*2620*/  FMUL R2, R2, R13 ;  /* 0x0000000d02027220 */ /* 0x000fe20000400000 */
[----:B------:R-:W-:Y:S01]  /*2630*/  PLOP3.LUT P4, PT, PT, PT, UP0, 0x40, 0x0 ;  /* 0x000000000000781c */ /* 0x000fe20003f8e808 */
[----:B------:R-:W-:Y:S01]  /*2640*/  FMUL R7, R10, R7 ;  /* 0x000000070a077220 */ /* 0x000fe20000400000 */
[----:B------:R-:W-:Y:S01]  /*2650*/  PLOP3.LUT P3, PT, PT, PT, UP0, 0x40, 0x0 ;  /* 0x000000000000781c */ /* 0x000fe20003f6e808 */
[----:B------:R-:W-:Y:S02]  /*2660*/  FMUL R6, R11, R6 ;  /* 0x000000060b067220 */ /* 0x000fe40000400000 */
[----:B------:R-:W-:-:S02]  /*2670*/  FMUL R8, R39, R8 ;  /* 0x0000000827087220 */ /* 0x000fc40000400000 */
[----:B------:R-:W-:Y:S01]  /*2680*/  FMUL R4, R4, R27 ;  /* 0x0000001b04047220 */ /* 0x000fe20000400000 */
[----:B------:R-:W-:Y:S02]  /*2690*/  FSEL R2, R2, -RZ, P2 ;  /* 0x800000ff02027208 */ /* 0x000fe40001000000 */
[----:B------:R-:W-:Y:S02]  /*26a0*/  FSEL R7, R7, -RZ, P4 ;  /* 0x800000ff07077208 */ /* 0x000fe40002000000 */
[----:B------:R-:W-:Y:S02]  /*26b0*/  FSEL R3, R6, -RZ, P3 ;  /* 0x800000ff06037208 */ /* 0x000fe40001800000 */
[----:B------:R-:W-:Y:S02]  /*26c0*/  FSEL R8, R8, -RZ, P0 ;  /* 0x800000ff08087208 */ /* 0x000fe40000000000 */
[----:B------:R-:W-:Y:S01]  /*26d0*/  FSEL R4, R4, -RZ, P0 ;  /* 0x800000ff04047208 */ /* 0x000fe20000000000 */
[----:B------:R-:W-:-:S02]  /*26e0*/  FADD R26, R31, R26 ;  /* 0x0000001a1f1a7221 */ /* 0x000fc40000000000 */
[----:B------:R-:W-:Y:S02]  /*26f0*/  FADD R15, R28, R15 ;  /* 0x0000000f1c0f7221 */ /* 0x000fe40000000000 */
[----:B------:R-:W-:Y:S02]  /*2700*/  FADD R21, R2, R21 ;  /* 0x0000001502157221 */ /* 0x000fe40000000000 */
[----:B------:R-:W-:Y:S02]  /*2710*/  FADD R14, R7, R14 ;  /* 0x0000000e070e7221 */ /* 0x000fe40000000000 */
[----:B------:R-:W-:Y:S02]  /*2720*/  FADD R18, R3, R18 ;  /* 0x0000001203127221 */ /* 0x000fe40000000000 */
[----:B------:R-:W-:Y:S02]  /*2730*/  FADD R17, R8, R17 ;  /* 0x0000001108117221 */ /* 0x000fe40000000000 */
[----:B------:R-:W-:Y:S01]  /*2740*/  FADD R19, R4, R19 ;  /* 0x0000001304137221 */ /* 0x000fe20000000000 */
[----:B------:R-:W-:Y:S01]  /*2750*/  @P1 CALL.REL.NOINC `(.L_x_0) ;  /* 0x0000001000001944 */ /* 0x000fe20003c00000 */
[----:B------:R-:W-:Y:S05]  /*2760*/  BRA `(.L_x_1) ;  /* 0xffffd99000007947 */ /* 0x000fea000383ffff */
.L_x_0:
[----:B------:R-:W-:Y:S01]  /*2770*/  FADD R26, R15, R26 ;  /* 0x0000001a0f1a7221 */ /* 0x000fe20000000000 */
[C---:B------:R-:W-:Y:S01]  /*2780*/  LOP3.LUT P0, RZ, R0.reuse, 0x1f, RZ, 0xc0, !PT ;  /* 0x0000001f00ff7812 */ /* 0x040fe2000780c0ff */
[----:B------:R-:W-:Y:S01]  /*2790*/  ULDC.64 UR4, c[0x0][0x170] ;  /* 0x00005c0000047ab9 */ /* 0x000fe20000000a00 */
[----:B------:R-:W-:Y:S01]  /*27a0*/  ISETP.GE.AND P1, PT, R0, 0x8, PT ;  /* 0x000000080000780c */ /* 0x000fe20003f26270 */
[----:B------:R-:W-:Y:S01]  /*27b0*/  FADD R21, R21, R26 ;  /* 0x0000001a15157221 */ /* 0x000fe20000000000 */
[----:B------:R-:W-:Y:S01]  /*27c0*/  SHF.R.U32.HI R6, RZ, 0x3, R0 ;  /* 0x00000003ff067819 */ /* 0x000fe20000011600 */
[----:B------:R-:W-:-:S02]  /*27d0*/  UIMAD.WIDE UR4, UR6, UR7, UR4 ;  /* 0x00000007060472a5 */ /* 0x000fc4000f8e0204 */
[----:B------:R-:W-:Y:S01]  /*27e0*/  FADD R21, R22, R21 ;  /* 0x0000001516157221 */ /* 0x000fe20000000000 */
[----:B------:R-:W-:-:S03]  /*27f0*/  LOP3.LUT R6, R6, 0x1c, RZ, 0xc0, !PT ;  /* 0x0000001c06067812 */ /* 0x000fc600078ec0ff */
[----:B------:R-:W-:-:S04]  /*2800*/  FADD R21, R18, R21 ;  /* 0x0000001512157221 */ /* 0x000fc80000000000 */
[----:B------:R-:W-:-:S04]  /*2810*/  FADD R14, R14, R21 ;  /* 0x000000150e0e7221 */ /* 0x000fc80000000000 */
[----:B------:R-:W-:-:S04]  /*2820*/  FADD R14, R17, R14 ;  /* 0x0000000e110e7221 */ /* 0x000fc80000000000 */
[----:B------:R-:W-:-:S05]  /*2830*/  FADD R14, R19, R14 ;  /* 0x0000000e130e7221 */ /* 0x000fca0000000000 */
[----:B------:R-:W0:Y:S02]  /*2840*/  SHFL.BFLY PT, R3, R14, 0x10, 0x1f ;  /* 0x0e001f000e037f89 */ /* 0x000e2400000e0000 */
[----:B0-----:R-:W-:-:S05]  /*2850*/  FADD R3, R14, R3 ;  /* 0x000000030e037221 */ /* 0x001fca0000000000 */
        /* <DEDUP_REMOVED lines=8> */
[----:B------:R-:W-:Y:S04]  /*28e0*/  @!P0 STS [R6], R7 ;  /* 0x0000000706008388 */ /* 0x000fe80000000800 */
[----:B------:R-:W-:Y:S06]  /*28f0*/  BAR.SYNC 0x0 ;  /* 0x0000000000007b1d */ /* 0x000fec0000000000 */
[----:B------:R-:W0:Y:S01]  /*2900*/  @!P1 LDS R8, [R0.X4] ;  /* 0x0000000000089984 */ /* 0x000e220000004800 */
[----:B------:R-:W-:-:S04]  /*2910*/  LOP3.LUT P0, RZ, R0, 0x7, RZ, 0xc0, !PT ;  /* 0x0000000700ff7812 */ /* 0x000fc8000780c0ff */
[----:B------:R-:W-:Y:S01]  /*2920*/  ISETP.LT.AND P0, PT, R0, 0x8, !P0 ;  /* 0x000000080000780c */ /* 0x000fe20004701270 */
[----:B0-----:R-:W0:Y:S02]  /*2930*/  SHFL.BFLY PT, R3, R8, 0x4, 0x1f ;  /* 0x0c801f0008037f89 */ /* 0x001e2400000e0000 */
[----:B0-----:R-:W-:-:S05]  /*2940*/  FADD R3, R8, R3 ;  /* 0x0000000308037221 */ /* 0x001fca0000000000 */
[----:B------:R-:W0:Y:S02]  /*2950*/  SHFL.BFLY PT, R2, R3, 0x2, 0x1f ;  /* 0x0c401f0003027f89 */ /* 0x000e2400000e0000 */
[----:B0-----:R-:W-:-:S05]  /*2960*/  FADD R2, R3, R2 ;  /* 0x0000000203027221 */ /* 0x001fca0000000000 */
[----:B------:R-:W0:Y:S02]  /*2970*/  SHFL.BFLY PT, R5, R2, 0x1, 0x1f ;  /* 0x0c201f0002057f89 */ /* 0x000e2400000e0000 */
[----:B0-----:R-:W-:-:S05]  /*2980*/  FADD R5, R2, R5 ;  /* 0x0000000502057221 */ /* 0x001fca0000000000 */
[----:B------:R-:W-:Y:S04]  /*2990*/  @P0 STS [R0.X4], R5 ;  /* 0x0000000500000388 */ /* 0x000fe80000004800 */
[----:B------:R-:W-:Y:S06]  /*29a0*/  BAR.SYNC 0x0 ;  /* 0x0000000000007b1d */ /* 0x000fec0000000000 */
[----:B------:R-:W0:Y:S04]  /*29b0*/  LDS R4, [RZ] ;  /* 0x00000000ff047984 */ /* 0x000e280000000800 */
[----:B------:R-:W-:Y:S06]  /*29c0*/  BAR.SYNC 0x0 ;  /* 0x0000000000007b1d */ /* 0x000fec0000000000 */
[----:B------:R-:W-:-:S04]  /*29d0*/  PLOP3.LUT P0, PT, PT, PT, UP0, 0x40, 0x0 ;  /* 0x000000000000781c */ /* 0x000fc80003f0e808 */
[----:B------:R-:W-:Y:S01]  /*29e0*/  ISETP.EQ.AND P0, PT, R33, RZ, P0 ;  /* 0x000000ff2100720c */ /* 0x000fe20000702270 */
[----:B0-----:R-:W-:Y:S04]  /*29f0*/  STS [RZ], R4 ;  /* 0x00000004ff007388 */ /* 0x001fe80000000800 */
[----:B------:R-:W-:Y:S08]  /*2a00*/  BAR.SYNC 0x0 ;  /* 0x0000000000007b1d */ /* 0x000ff00000000000 */
[----:B------:R-:W-:Y:S05]  /*2a10*/  @!P0 EXIT ;  /* 0x000000000000894d */ /* 0x000fea0003800000 */
[----:B------:R-:W0:Y:S01]  /*2a20*/  LDS R5, [RZ] ;  /* 0x00000000ff057984 */ /* 0x000e220000000800 */
[----:B------:R-:W-:-:S02]  /*2a30*/  MOV R2, UR4 ;  /* 0x0000000400027c02 */ /* 0x000fc40008000f00 */
[----:B------:R-:W-:-:S05]  /*2a40*/  MOV R3, UR5 ;  /* 0x0000000500037c02 */ /* 0x000fca0008000f00 */
[----:B0-----:R-:W-:Y:S01]  /*2a50*/  STG.E [R2.64], R5 ;  /* 0x0000000502007986 */ /* 0x001fe2000c101908 */
[----:B------:R-:W-:Y:S05]  /*2a60*/  EXIT ;  /* 0x000000000000794d */ /* 0x000fea0003800000 */
.L_x_2:
[----:B------:R-:W-:-:S00]  /*2a70*/  BRA `(.L_x_2) ;  /* 0xfffffff000007947 */ /* 0x000fc0000383ffff */
[----:B------:R-:W-:-:S00]  /*2a80*/  NOP ;  /* 0x0000000000007918 */ /* 0x000fc00000000000 */
[----:B------:R-:W-:-:S00]  /*2a90*/  NOP ;  /* 0x0000000000007918 */ /* 0x000fc00000000000 */
[----:B------:R-:W-:-:S00]  /*2aa0*/  NOP ;  /* 0x0000000000007918 */ /* 0x000fc00000000000 */
[----:B------:R-:W-:-:S00]  /*2ab0*/  NOP ;  /* 0x0000000000007918 */ /* 0x000fc00000000000 */
[----:B------:R-:W-:-:S00]  /*2ac0*/  NOP ;  /* 0x0000000000007918 */ /* 0x000fc00000000000 */
[----:B------:R-:W-:-:S00]  /*2ad0*/  NOP ;  /* 0x0000000000007918 */ /* 0x000fc00000000000 */
[----:B------:R-:W-:-:S00]  /*2ae0*/  NOP ;  /* 0x0000000000007918 */ /* 0x000fc00000000000 */
[----:B------:R-:W-:-:S00]  /*2af0*/  NOP ;  /* 0x0000000000007918 */ /* 0x000fc00000000000 */
.L_x_3:


//--------------------- .nv.global.init           --------------------------
	.section	.nv.global.init,"aw",@progbits
.nv.global.init:
	.type		_$_str,@object
	.size		_$_str,(.L_0 - _$_str)
_$_str:
        /*0000*/ 	.byte	0x5f, 0x5f, 0x43, 0x55, 0x44, 0x41, 0x5f, 0x46, 0x54, 0x5a, 0x00
.L_0:


//--------------------- .nv.shared.triton__0d1d2d34 --------------------------
	.section	.nv.shared.triton__0d1d2d34,"aw",@nobits
	.align	16
